// auto-generated by cutlass_sweep.gemm — config: {"arch": "sm_90", "cluster_m": 1, "cluster_n": 1, "dtype": "e5m2", "dtype_b": "e5m2", "layout": "nt", "stages": 5, "tile_k": 32, "tile_m": 128, "tile_n": 256}
#include "cutlass/cutlass.h"
#include "cutlass/gemm/collective/collective_builder.hpp"
#include "cutlass/gemm/device/gemm_universal_adapter.h"
#include "cutlass/gemm/kernel/gemm_universal.hpp"
#include "cutlass/epilogue/collective/collective_builder.hpp"

using ElemA = cutlass::float_e5m2_t;
using ElemB = cutlass::float_e5m2_t;
using ElemCD = cutlass::float_e5m2_t;
using Acc  = float;
using TileShape    = cute::Shape<cute::_128, cute::_256, cute::_32>;
using ClusterShape = cute::Shape<cute::_1, cute::_1, cute::_1>;

using CollectiveEpilogue = typename cutlass::epilogue::collective::CollectiveBuilder<
    cutlass::arch::Sm90, cutlass::arch::OpClassTensorOp,
    TileShape, ClusterShape,
    cutlass::epilogue::collective::EpilogueTileAuto,
    Acc, Acc,
    ElemCD, cutlass::layout::RowMajor, 128 / cutlass::sizeof_bits<ElemCD>::value,
    ElemCD, cutlass::layout::RowMajor, 128 / cutlass::sizeof_bits<ElemCD>::value,
    cutlass::epilogue::collective::EpilogueScheduleAuto
  >::CollectiveOp;

using CollectiveMainloop = typename cutlass::gemm::collective::CollectiveBuilder<
    cutlass::arch::Sm90, cutlass::arch::OpClassTensorOp,
    ElemA, cutlass::layout::RowMajor, 128 / cutlass::sizeof_bits<ElemA>::value,
    ElemB, cutlass::layout::ColumnMajor, 128 / cutlass::sizeof_bits<ElemB>::value,
    Acc,
    TileShape, ClusterShape,
    cutlass::gemm::collective::StageCount<5>,
    cutlass::gemm::collective::KernelScheduleAuto
  >::CollectiveOp;

using GemmKernel = cutlass::gemm::kernel::GemmUniversal<
    cute::Shape<int,int,int,int>,
    CollectiveMainloop,
    CollectiveEpilogue
>;
using Gemm = cutlass::gemm::device::GemmUniversalAdapter<GemmKernel>;

// Force the device kernel symbol into the cubin without needing a host main.
auto* _anchor = &cutlass::device_kernel<GemmKernel>;


// ===== COMPILED SASS (sm_90a) =====

	.target	sm_90a

	.elftype	@"ET_EXEC"


//--------------------- .note.nv.tkinfo           --------------------------
	.section	.note.nv.tkinfo,"",@"SHT_NOTE"
	.sectionflags	@"SHF_NOTE_NV_TKINFO"
	.tkinfo
        /*0018*/ 	.word	0x00000002
        /*0030*/ 	.string	""
        /*0030*/ 	.string	"ptxas"
        /*0030*/ 	.string	"Cuda compilation tools, release 13.0, V13.0.88"
        /*0030*/ 	.string	"Build cuda_13.0.r13.0/compiler.36424714_0"
        /*0030*/ 	.string	"-arch sm_90a -m 64 "



//--------------------- .note.nv.cuinfo           --------------------------
	.section	.note.nv.cuinfo,"",@"SHT_NOTE"
	.sectionflags	@"SHF_NOTE_NV_CUINFO"
        /*0018*/ 	.short	0x0002
        /*001a*/ 	.short	0x005a
        /*001c*/ 	.short	0x0082
	.zero		2


//--------------------- .nv.info                  --------------------------
	.section	.nv.info,"",@"SHT_CUDA_INFO"
	.align	4


	//----- nvinfo : EIATTR_REGCOUNT
	.align		4
        /*0000*/ 	.byte	0x04, 0x2f
        /*0002*/ 	.short	(.L_12 - .L_11)
	.align		4
.L_11:
        /*0004*/ 	.word	index@(_ZN7cutlass13device_kernelINS_4gemm6kernel13GemmUniversalIN4cute5tupleIJiiiiEEENS1_10collective13CollectiveMmaINS1_37MainloopSm90TmaGmmaWarpSpecializedFP8ILi5ENS5_IJNS4_1CILi1EEESB_SB_EEENS1_35KernelTmaWarpSpecializedCooperativeEEENS5_IJNSA_ILi128EEENSA_ILi256EEENSA_ILi32EEEEEENS_12float_e5m2_tENS5_IJlSB_lEEESJ_SK_NS4_8TiledMMAINS4_8MMA_AtomIJNS4_4SM904GMMA31MMA_64x256x32_F32E5M2E5M2_SS_TNILNSO_7ScaleInE1ELSQ_1EEEEEENS4_6LayoutINS5_IJNSA_ILi2EEESB_SB_EEENS5_IJSB_NSA_ILi0EEESW_EEEEENS5_IJNS4_10UnderscoreESZ_SZ_EEEEENS4_13SM90_TMA_LOADENS4_14ComposedLayoutINS4_7SwizzleILi1ELi4ELi3EEENS4_18smem_ptr_flag_bitsILi8EEENST_INS5_IJNSA_ILi8EEESH_EEENS5_IJSH_SB_EEEEEEEvNS4_8identityES12_S1C_vS1D_EENS_8epilogue10collective6detail29Sm90TmaWarpSpecializedAdapterINS1G_15DefaultEpilogueISJ_SK_SK_NS1F_6thread17LinearCombinationISJ_Li1EffLNS1K_9ScaleType4KindE0ELNS_15FloatRoundStyleE2ESJ_EENS1_15EpilogueDefaultEEEEEvvEEEEvNT_6ParamsE)
        /*0008*/ 	.word	0x000000a8


	//----- nvinfo : EIATTR_FRAME_SIZE
	.align		4
.L_12:
        /*000c*/ 	.byte	0x04, 0x11
        /*000e*/ 	.short	(.L_14 - .L_13)
	.align		4
.L_13:
        /*0010*/ 	.word	index@(_ZN7cutlass13device_kernelINS_4gemm6kernel13GemmUniversalIN4cute5tupleIJiiiiEEENS1_10collective13CollectiveMmaINS1_37MainloopSm90TmaGmmaWarpSpecializedFP8ILi5ENS5_IJNS4_1CILi1EEESB_SB_EEENS1_35KernelTmaWarpSpecializedCooperativeEEENS5_IJNSA_ILi128EEENSA_ILi256EEENSA_ILi32EEEEEENS_12float_e5m2_tENS5_IJlSB_lEEESJ_SK_NS4_8TiledMMAINS4_8MMA_AtomIJNS4_4SM904GMMA31MMA_64x256x32_F32E5M2E5M2_SS_TNILNSO_7ScaleInE1ELSQ_1EEEEEENS4_6LayoutINS5_IJNSA_ILi2EEESB_SB_EEENS5_IJSB_NSA_ILi0EEESW_EEEEENS5_IJNS4_10UnderscoreESZ_SZ_EEEEENS4_13SM90_TMA_LOADENS4_14ComposedLayoutINS4_7SwizzleILi1ELi4ELi3EEENS4_18smem_ptr_flag_bitsILi8EEENST_INS5_IJNSA_ILi8EEESH_EEENS5_IJSH_SB_EEEEEEEvNS4_8identityES12_S1C_vS1D_EENS_8epilogue10collective6detail29Sm90TmaWarpSpecializedAdapterINS1G_15DefaultEpilogueISJ_SK_SK_NS1F_6thread17LinearCombinationISJ_Li1EffLNS1K_9ScaleType4KindE0ELNS_15FloatRoundStyleE2ESJ_EENS1_15EpilogueDefaultEEEEEvvEEEEvNT_6ParamsE)
        /*0014*/ 	.word	0x00000100


	//----- nvinfo : EIATTR_MIN_STACK_SIZE
	.align		4
.L_14:
        /*0018*/ 	.byte	0x04, 0x12
        /*001a*/ 	.short	(.L_16 - .L_15)
	.align		4
.L_15:
        /*001c*/ 	.word	index@(_ZN7cutlass13device_kernelINS_4gemm6kernel13GemmUniversalIN4cute5tupleIJiiiiEEENS1_10collective13CollectiveMmaINS1_37MainloopSm90TmaGmmaWarpSpecializedFP8ILi5ENS5_IJNS4_1CILi1EEESB_SB_EEENS1_35KernelTmaWarpSpecializedCooperativeEEENS5_IJNSA_ILi128EEENSA_ILi256EEENSA_ILi32EEEEEENS_12float_e5m2_tENS5_IJlSB_lEEESJ_SK_NS4_8TiledMMAINS4_8MMA_AtomIJNS4_4SM904GMMA31MMA_64x256x32_F32E5M2E5M2_SS_TNILNSO_7ScaleInE1ELSQ_1EEEEEENS4_6LayoutINS5_IJNSA_ILi2EEESB_SB_EEENS5_IJSB_NSA_ILi0EEESW_EEEEENS5_IJNS4_10UnderscoreESZ_SZ_EEEEENS4_13SM90_TMA_LOADENS4_14ComposedLayoutINS4_7SwizzleILi1ELi4ELi3EEENS4_18smem_ptr_flag_bitsILi8EEENST_INS5_IJNSA_ILi8EEESH_EEENS5_IJSH_SB_EEEEEEEvNS4_8identityES12_S1C_vS1D_EENS_8epilogue10collective6detail29Sm90TmaWarpSpecializedAdapterINS1G_15DefaultEpilogueISJ_SK_SK_NS1F_6thread17LinearCombinationISJ_Li1EffLNS1K_9ScaleType4KindE0ELNS_15FloatRoundStyleE2ESJ_EENS1_15EpilogueDefaultEEEEEvvEEEEvNT_6ParamsE)
        /*0020*/ 	.word	0x00000100
.L_16:


//--------------------- .nv.compat                --------------------------
	.section	.nv.compat,"",@"SHT_CUDA_COMPAT_INFO"
	.align	4
        /*0000*/ 	.byte	0x02, 0x09, 0x01, 0x00, 0x02, 0x02, 0x04, 0x00, 0x02, 0x05, 0x05, 0x00, 0x03, 0x07, 0x01, 0x01
        /*0010*/ 	.byte	0x02, 0x03, 0x01, 0x00, 0x02, 0x06, 0x01, 0x00, 0x04, 0x0b, 0x08, 0x00, 0x00, 0x00, 0x00, 0x00
        /*0020*/ 	.byte	0x00, 0x00, 0x00, 0x00


//--------------------- .nv.info._ZN7cutlass13device_kernelINS_4gemm6kernel13GemmUniversalIN4cute5tupleIJiiiiEEENS1_10collective13CollectiveMmaINS1_37MainloopSm90TmaGmmaWarpSpecializedFP8ILi5ENS5_IJNS4_1CILi1EEESB_SB_EEENS1_35KernelTmaWarpSpecializedCooperativeEEENS5_IJNSA_ILi128EEENSA_ILi256EEENSA_ILi32EEEEEENS_12float_e5m2_tENS5_IJlSB_lEEESJ_SK_NS4_8TiledMMAINS4_8MMA_AtomIJNS4_4SM904GMMA31MMA_64x256x32_F32E5M2E5M2_SS_TNILNSO_7ScaleInE1ELSQ_1EEEEEENS4_6LayoutINS5_IJNSA_ILi2EEESB_SB_EEENS5_IJSB_NSA_ILi0EEESW_EEEEENS5_IJNS4_10UnderscoreESZ_SZ_EEEEENS4_13SM90_TMA_LOADENS4_14ComposedLayoutINS4_7SwizzleILi1ELi4ELi3EEENS4_18smem_ptr_flag_bitsILi8EEENST_INS5_IJNSA_ILi8EEESH_EEENS5_IJSH_SB_EEEEEEEvNS4_8identityES12_S1C_vS1D_EENS_8epilogue10collective6detail29Sm90TmaWarpSpecializedAdapterINS1G_15DefaultEpilogueISJ_SK_SK_NS1F_6thread17LinearCombinationISJ_Li1EffLNS1K_9ScaleType4KindE0ELNS_15FloatRoundStyleE2ESJ_EENS1_15EpilogueDefaultEEEEEvvEEEEvNT_6ParamsE --------------------------
	.section	.nv.info._ZN7cutlass13device_kernelINS_4gemm6kernel13GemmUniversalIN4cute5tupleIJiiiiEEENS1_10collective13CollectiveMmaINS1_37MainloopSm90TmaGmmaWarpSpecializedFP8ILi5ENS5_IJNS4_1CILi1EEESB_SB_EEENS1_35KernelTmaWarpSpecializedCooperativeEEENS5_IJNSA_ILi128EEENSA_ILi256EEENSA_ILi32EEEEEENS_12float_e5m2_tENS5_IJlSB_lEEESJ_SK_NS4_8TiledMMAINS4_8MMA_AtomIJNS4_4SM904GMMA31MMA_64x256x32_F32E5M2E5M2_SS_TNILNSO_7ScaleInE1ELSQ_1EEEEEENS4_6LayoutINS5_IJNSA_ILi2EEESB_SB_EEENS5_IJSB_NSA_ILi0EEESW_EEEEENS5_IJNS4_10UnderscoreESZ_SZ_EEEEENS4_13SM90_TMA_LOADENS4_14ComposedLayoutINS4_7SwizzleILi1ELi4ELi3EEENS4_18smem_ptr_flag_bitsILi8EEENST_INS5_IJNSA_ILi8EEESH_EEENS5_IJSH_SB_EEEEEEEvNS4_8identityES12_S1C_vS1D_EENS_8epilogue10collective6detail29Sm90TmaWarpSpecializedAdapterINS1G_15DefaultEpilogueISJ_SK_SK_NS1F_6thread17LinearCombinationISJ_Li1EffLNS1K_9ScaleType4KindE0ELNS_15FloatRoundStyleE2ESJ_EENS1_15EpilogueDefaultEEEEEvvEEEEvNT_6ParamsE,"",@"SHT_CUDA_INFO"
	.sectionflags	@""
	.align	4


	//----- nvinfo : EIATTR_CUDA_API_VERSION
	.align		4
        /*0000*/ 	.byte	0x04, 0x37
        /*0002*/ 	.short	(.L_18 - .L_17)
.L_17:
        /*0004*/ 	.word	0x00000082


	//----- nvinfo : EIATTR_KPARAM_INFO
	.align		4
.L_18:
        /*0008*/ 	.byte	0x04, 0x17
        /*000a*/ 	.short	(.L_20 - .L_19)
.L_19:
        /*000c*/ 	.word	0x00000000
        /*0010*/ 	.short	0x0000
        /*0012*/ 	.short	0x0070
        /*0014*/ 	.byte	0x00, 0xf0, 0x01, 0x10


	//----- nvinfo : EIATTR_SPARSE_MMA_MASK
	.align		4
.L_20:
        /*0018*/ 	.byte	0x03, 0x50
        /*001a*/ 	.short	0x0000


	//----- nvinfo : EIATTR_MAXREG_COUNT
	.align		4
        /*001c*/ 	.byte	0x03, 0x1b
        /*001e*/ 	.short	0x00a8


	//----- nvinfo : EIATTR_NUM_BARRIERS
	.align		4
        /*0020*/ 	.byte	0x02, 0x4c
        /*0022*/ 	.byte	0x01
	.zero		1


	//----- nvinfo : EIATTR_ANNOTATIONS
	.align		4
        /*0024*/ 	.byte	0x04, 0x55
        /*0026*/ 	.short	(.L_22 - .L_21)


	//   ....[0]....
.L_21:
        /*0028*/ 	.word	0x00000001
        /*002c*/ 	.byte	0xb0, 0x05, 0x00, 0x00, 0x01, 0x00, 0x00, 0x00, 0xd0, 0x05, 0x00, 0x00, 0x01, 0x00, 0x00, 0x00
        /* <DEDUP_REMOVED lines=193> */
        /*0c4c*/ 	.byte	0x20, 0x00, 0x01, 0x00


	//----- nvinfo : EIATTR_MERCURY_ISA_VERSION
	.align		4
.L_22:
        /*0c50*/ 	.byte	0x03, 0x5f
        /*0c52*/ 	.short	0x0101


	//----- nvinfo : EIATTR_INT_WARP_WIDE_INSTR_OFFSETS
	.align		4
        /*0c54*/ 	.byte	0x04, 0x31
        /*0c56*/ 	.short	(.L_24 - .L_23)


	//   ....[0]....
.L_23:
        /*0c58*/ 	.word	0x00000480


	//   ....[1]....
        /*0c5c*/ 	.word	0x00000490


	//   ....[2]....
        /*0c60*/ 	.word	0x000005c0


	//----- nvinfo : EIATTR_COOP_GROUP_MASK_REGIDS
	.align		4
.L_24:
        /*0c64*/ 	.byte	0x04, 0x29
        /*0c66*/ 	.short	(.L_26 - .L_25)


	//   ....[0]....
.L_25:
        /*0c68*/ 	.word	0xffffffff


	//   ....[1]....
        /*0c6c*/ 	.word	0xffffffff


	//   ....[2]....
        /*0c70*/ 	.word	0xffffffff


	//   ....[3]....
        /*0c74*/ 	.word	0xffffffff


	//   ....[4]....
        /*0c78*/ 	.word	0xffffffff


	//----- nvinfo : EIATTR_COOP_GROUP_INSTR_OFFSETS
	.align		4
.L_26:
        /*0c7c*/ 	.byte	0x04, 0x28
        /*0c7e*/ 	.short	(.L_28 - .L_27)


	//   ....[0]....
.L_27:
        /*0c80*/ 	.word	0x00000070


	//   ....[1]....
        /*0c84*/ 	.word	0x00000080


	//   ....[2]....
        /*0c88*/ 	.word	0x000001a0


	//   ....[3]....
        /*0c8c*/ 	.word	0x000003d0


	//   ....[4]....
        /*0c90*/ 	.word	0x00001310


	//----- nvinfo : EIATTR_REG_RECONFIG
	.align		4
.L_28:
        /*0c94*/ 	.byte	0x01, 0x54
	.zero		2


	//----- nvinfo : EIATTR_MBARRIER_INSTR_OFFSETS
	.align		4
        /*0c98*/ 	.byte	0x04, 0x39
        /*0c9a*/ 	.short	(.L_30 - .L_29)


	//   ....[0]....
.L_29:
        /*0c9c*/ 	.word	0x00000320
        /*0ca0*/ 	.word	0x000000ff
        /*0ca4*/ 	.word	0x00000000
        /*0ca8*/ 	.short	0x0100
        /*0caa*/ 	.byte	0x09
	.zero		1


	//   ....[1]....
        /*0cac*/ 	.word	0x00000330
        /*0cb0*/ 	.word	0x000000ff
        /*0cb4*/ 	.word	0x00000028
        /*0cb8*/ 	.short	0x0100
        /*0cba*/ 	.byte	0x09
	.zero		1


	//   ....[2]....
        /*0cbc*/ 	.word	0x00000340
        /*0cc0*/ 	.word	0x000000ff
        /*0cc4*/ 	.word	0x00000008
        /*0cc8*/ 	.short	0x0100
        /*0cca*/ 	.byte	0x09
	.zero		1


	//   ....[3]....
        /*0ccc*/ 	.word	0x00000350
        /*0cd0*/ 	.word	0x000000ff
        /*0cd4*/ 	.word	0x00000030
        /*0cd8*/ 	.short	0x0100
        /*0cda*/ 	.byte	0x09
	.zero		1


	//   ....[4]....
        /*0cdc*/ 	.word	0x00000360
        /*0ce0*/ 	.word	0x000000ff
        /*0ce4*/ 	.word	0x00000010
        /*0ce8*/ 	.short	0x0100
        /*0cea*/ 	.byte	0x09
	.zero		1


	//   ....[5]....
        /*0cec*/ 	.word	0x00000370
        /*0cf0*/ 	.word	0x000000ff
        /*0cf4*/ 	.word	0x00000038
        /*0cf8*/ 	.short	0x0100
        /*0cfa*/ 	.byte	0x09
	.zero		1


	//   ....[6]....
        /*0cfc*/ 	.word	0x00000380
        /*0d00*/ 	.word	0x000000ff
        /*0d04*/ 	.word	0x00000018
        /*0d08*/ 	.short	0x0100
        /*0d0a*/ 	.byte	0x09
	.zero		1


	//   ....[7]....
        /*0d0c*/ 	.word	0x00000390
        /*0d10*/ 	.word	0x000000ff
        /*0d14*/ 	.word	0x00000040
        /*0d18*/ 	.short	0x0100
        /*0d1a*/ 	.byte	0x09
	.zero		1


	//   ....[8]....
        /*0d1c*/ 	.word	0x000003a0
        /*0d20*/ 	.word	0x000000ff
        /*0d24*/ 	.word	0x00000020
        /*0d28*/ 	.short	0x0100
        /*0d2a*/ 	.byte	0x09
	.zero		1


	//   ....[9]....
        /*0d2c*/ 	.word	0x000003b0
        /*0d30*/ 	.word	0x000000ff
        /*0d34*/ 	.word	0x00000048
        /*0d38*/ 	.short	0x0100
        /*0d3a*/ 	.byte	0x09
	.zero		1


	//   ....[10]....
        /*0d3c*/ 	.word	0x000005f0
        /*0d40*/ 	.word	0x000000ff
        /*0d44*/ 	.word	0x00000060
        /*0d48*/ 	.short	0x0100
        /*0d4a*/ 	.byte	0x06
	.zero		1


	//   ....[11]....
        /*0d4c*/ 	.word	0x00000600
        /*0d50*/ 	.word	0x000000ff
        /*0d54*/ 	.word	0x00000068
        /*0d58*/ 	.short	0x0100
        /*0d5a*/ 	.byte	0x06
	.zero		1


	//   ....[12]....
        /*0d5c*/ 	.word	0x00001b20
        /*0d60*/ 	.word	0x000000ff
        /*0d64*/ 	.word	0x00000000
        /*0d68*/ 	.short	0x010a
        /*0d6a*/ 	.byte	0x06
	.zero		1


	//   ....[13]....
        /*0d6c*/ 	.word	0x00001b60
        /*0d70*/ 	.word	0x000000ff
        /*0d74*/ 	.word	0x00000000
        /*0d78*/ 	.short	0x010a
        /*0d7a*/ 	.byte	0x06
	.zero		1


	//   ....[14]....
        /*0d7c*/ 	.word	0x00002d20
        /*0d80*/ 	.word	0x000000ff
        /*0d84*/ 	.word	0x00000000
        /*0d88*/ 	.short	0x010a
        /*0d8a*/ 	.byte	0x09
	.zero		1


	//   ....[15]....
        /*0d8c*/ 	.word	0x00002d60
        /*0d90*/ 	.word	0x000000ff
        /*0d94*/ 	.word	0x00000000
        /*0d98*/ 	.short	0x010a
        /*0d9a*/ 	.byte	0x09
	.zero		1


	//   ....[16]....
        /*0d9c*/ 	.word	0x00003d30
        /*0da0*/ 	.word	0x000000ff
        /*0da4*/ 	.word	0x00000000
        /*0da8*/ 	.short	0x0101
        /*0daa*/ 	.byte	0x08
	.zero		1


	//   ....[17]....
        /*0dac*/ 	.word	0x00004f00
        /*0db0*/ 	.word	0x000000ff
        /*0db4*/ 	.word	0x00000000
        /*0db8*/ 	.short	0x0101
        /*0dba*/ 	.byte	0x08
	.zero		1


	//   ....[18]....
        /*0dbc*/ 	.word	0x0000f1b0
        /*0dc0*/ 	.word	0x0000000d
        /*0dc4*/ 	.word	0x00000028
        /*0dc8*/ 	.short	0x010a
        /*0dca*/ 	.byte	0x3f
	.zero		1


	//   ....[19]....
        /*0dcc*/ 	.word	0x0000f570
        /*0dd0*/ 	.word	0x00000004
        /*0dd4*/ 	.word	0x00000068
        /*0dd8*/ 	.short	0x0101
        /*0dda*/ 	.byte	0x3f
	.zero		1


	//   ....[20]....
        /*0ddc*/ 	.word	0x0000fce0
        /*0de0*/ 	.word	0x00000007
        /*0de4*/ 	.word	0x00000000
        /*0de8*/ 	.short	0x010a
        /*0dea*/ 	.byte	0x3f
	.zero		1


	//   ....[21]....
        /*0dec*/ 	.word	0x0000fd60
        /*0df0*/ 	.word	0x00000009
        /*0df4*/ 	.word	0x00000000
        /*0df8*/ 	.short	0x010a
        /*0dfa*/ 	.byte	0x3f
	.zero		1


	//   ....[22]....
        /*0dfc*/ 	.word	0x0000fdf0
        /*0e00*/ 	.word	0x00000006
        /*0e04*/ 	.word	0x00000000
        /*0e08*/ 	.short	0x010a
        /*0e0a*/ 	.byte	0x3f
	.zero		1


	//   ....[23]....
        /*0e0c*/ 	.word	0x0000fe80
        /*0e10*/ 	.word	0x00000009
        /*0e14*/ 	.word	0x00000000
        /*0e18*/ 	.short	0x010a
        /*0e1a*/ 	.byte	0x3f
	.zero		1


	//   ....[24]....
        /*0e1c*/ 	.word	0x0000ff10
        /*0e20*/ 	.word	0x00000003
        /*0e24*/ 	.word	0x00000000
        /*0e28*/ 	.short	0x010a
        /*0e2a*/ 	.byte	0x3f
	.zero		1


	//   ....[25]....
        /*0e2c*/ 	.word	0x0000ff80
        /*0e30*/ 	.word	0x00000003
        /*0e34*/ 	.word	0x00000000
        /*0e38*/ 	.short	0x010a
        /*0e3a*/ 	.byte	0x3f
	.zero		1


	//   ....[26]....
        /*0e3c*/ 	.word	0x0000fff0
        /*0e40*/ 	.word	0x00000000
        /*0e44*/ 	.word	0x00000000
        /*0e48*/ 	.short	0x010a
        /*0e4a*/ 	.byte	0x3f
	.zero		1


	//   ....[27]....
        /*0e4c*/ 	.word	0x000100d0
        /*0e50*/ 	.word	0x0000000d
        /*0e54*/ 	.word	0x00000028
        /*0e58*/ 	.short	0x010a
        /*0e5a*/ 	.byte	0x3f
	.zero		1


	//   ....[28]....
        /*0e5c*/ 	.word	0x000101b0
        /*0e60*/ 	.word	0x00000007
        /*0e64*/ 	.word	0x00000000
        /*0e68*/ 	.short	0x010a
        /*0e6a*/ 	.byte	0x3f
	.zero		1


	//   ....[29]....
        /*0e6c*/ 	.word	0x00010200
        /*0e70*/ 	.word	0x00000009
        /*0e74*/ 	.word	0x00000000
        /*0e78*/ 	.short	0x010a
        /*0e7a*/ 	.byte	0x3f
	.zero		1


	//   ....[30]....
        /*0e7c*/ 	.word	0x00010250
        /*0e80*/ 	.word	0x00000006
        /*0e84*/ 	.word	0x00000000
        /*0e88*/ 	.short	0x010a
        /*0e8a*/ 	.byte	0x3f
	.zero		1


	//   ....[31]....
        /*0e8c*/ 	.word	0x000102a0
        /*0e90*/ 	.word	0x00000009
        /*0e94*/ 	.word	0x00000000
        /*0e98*/ 	.short	0x010a
        /*0e9a*/ 	.byte	0x3f
	.zero		1


	//----- nvinfo : EIATTR_NUM_MBARRIERS
	.align		4
.L_30:
        /*0e9c*/ 	.byte	0x03, 0x38
        /*0e9e*/ 	.short	0x000c


	//----- nvinfo : EIATTR_EXIT_INSTR_OFFSETS
	.align		4
        /*0ea0*/ 	.byte	0x04, 0x1c
        /*0ea2*/ 	.short	(.L_32 - .L_31)


	//   ....[0]....
.L_31:
        /*0ea4*/ 	.word	0x00000660


	//   ....[1]....
        /*0ea8*/ 	.word	0x00000fb0


	//   ....[2]....
        /*0eac*/ 	.word	0x0000e7f0


	//   ....[3]....
        /*0eb0*/ 	.word	0x0000ee40


	//   ....[4]....
        /*0eb4*/ 	.word	0x0000ff60


	//----- nvinfo : EIATTR_MAX_THREADS
	.align		4
.L_32:
        /*0eb8*/ 	.byte	0x04, 0x05
        /*0eba*/ 	.short	(.L_34 - .L_33)
.L_33:
        /*0ebc*/ 	.word	0x00000180
        /*0ec0*/ 	.word	0x00000001
        /*0ec4*/ 	.word	0x00000001


	//----- nvinfo : EIATTR_CRS_STACK_SIZE
	.align		4
.L_34:
        /*0ec8*/ 	.byte	0x04, 0x1e
        /*0eca*/ 	.short	(.L_36 - .L_35)
.L_35:
        /*0ecc*/ 	.word	0x00000000


	//----- nvinfo : EIATTR_CBANK_PARAM_SIZE
	.align		4
.L_36:
        /*0ed0*/ 	.byte	0x03, 0x19
        /*0ed2*/ 	.short	0x0470


	//----- nvinfo : EIATTR_PARAM_CBANK
	.align		4
        /*0ed4*/ 	.byte	0x04, 0x0a
        /*0ed6*/ 	.short	(.L_38 - .L_37)
	.align		4
.L_37:
        /*0ed8*/ 	.word	index@(.nv.constant0._ZN7cutlass13device_kernelINS_4gemm6kernel13GemmUniversalIN4cute5tupleIJiiiiEEENS1_10collective13CollectiveMmaINS1_37MainloopSm90TmaGmmaWarpSpecializedFP8ILi5ENS5_IJNS4_1CILi1EEESB_SB_EEENS1_35KernelTmaWarpSpecializedCooperativeEEENS5_IJNSA_ILi128EEENSA_ILi256EEENSA_ILi32EEEEEENS_12float_e5m2_tENS5_IJlSB_lEEESJ_SK_NS4_8TiledMMAINS4_8MMA_AtomIJNS4_4SM904GMMA31MMA_64x256x32_F32E5M2E5M2_SS_TNILNSO_7ScaleInE1ELSQ_1EEEEEENS4_6LayoutINS5_IJNSA_ILi2EEESB_SB_EEENS5_IJSB_NSA_ILi0EEESW_EEEEENS5_IJNS4_10UnderscoreESZ_SZ_EEEEENS4_13SM90_TMA_LOADENS4_14ComposedLayoutINS4_7SwizzleILi1ELi4ELi3EEENS4_18smem_ptr_flag_bitsILi8EEENST_INS5_IJNSA_ILi8EEESH_EEENS5_IJSH_SB_EEEEEEEvNS4_8identityES12_S1C_vS1D_EENS_8epilogue10collective6detail29Sm90TmaWarpSpecializedAdapterINS1G_15DefaultEpilogueISJ_SK_SK_NS1F_6thread17LinearCombinationISJ_Li1EffLNS1K_9ScaleType4KindE0ELNS_15FloatRoundStyleE2ESJ_EENS1_15EpilogueDefaultEEEEEvvEEEEvNT_6ParamsE)
        /*0edc*/ 	.short	0x0210
        /*0ede*/ 	.short	0x0470


	//----- nvinfo : EIATTR_SW_WAR
	.align		4
.L_38:
        /*0ee0*/ 	.byte	0x04, 0x36
        /*0ee2*/ 	.short	(.L_40 - .L_39)
.L_39:
        /*0ee4*/ 	.word	0x00000008
.L_40:


//--------------------- .nv.callgraph             --------------------------
	.section	.nv.callgraph,"",@"SHT_CUDA_CALLGRAPH"
	.align	4
	.sectionentsize	8
	.align		4
        /*0000*/ 	.word	0x00000000
	.align		4
        /*0004*/ 	.word	0xffffffff
	.align		4
        /*0008*/ 	.word	0x00000000
	.align		4
        /*000c*/ 	.word	0xfffffffe
	.align		4
        /*0010*/ 	.word	0x00000000
	.align		4
        /*0014*/ 	.word	0xfffffffd
	.align		4
        /*0018*/ 	.word	0x00000000
	.align		4
        /*001c*/ 	.word	0xfffffffc


//--------------------- .nv.constant4             --------------------------
	.section	.nv.constant4,"a",@progbits
	.align	8
	.align		8
.nv.constant4:
        /*0000*/ 	.dword	_ZN40_INTERNAL_838298e6_4_k_cu_845bace5_303024cuda3std3__45__cpo5beginE
	.align		8
        /*0008*/ 	.dword	_ZN40_INTERNAL_838298e6_4_k_cu_845bace5_303024cuda3std3__45__cpo3endE
	.align		8
        /*0010*/ 	.dword	_ZN40_INTERNAL_838298e6_4_k_cu_845bace5_303024cuda3std3__45__cpo6cbeginE
	.align		8
        /*0018*/ 	.dword	_ZN40_INTERNAL_838298e6_4_k_cu_845bace5_303024cuda3std3__45__cpo4cendE
	.align		8
        /*0020*/ 	.dword	_ZN40_INTERNAL_838298e6_4_k_cu_845bace5_303024cuda3std3__442_GLOBAL__N__838298e6_4_k_cu_845bace5_303026ignoreE
	.align		8
        /*0028*/ 	.dword	_ZN40_INTERNAL_838298e6_4_k_cu_845bace5_303024cuda3std3__419piecewise_constructE
	.align		8
        /*0030*/ 	.dword	_ZN40_INTERNAL_838298e6_4_k_cu_845bace5_303024cuda3std3__48in_placeE
	.align		8
        /*0038*/ 	.dword	_ZN40_INTERNAL_838298e6_4_k_cu_845bace5_303024cuda3std6ranges3__45__cpo4swapE
	.align		8
        /*0040*/ 	.dword	_ZN40_INTERNAL_838298e6_4_k_cu_845bace5_303024cuda3std6ranges3__45__cpo9iter_moveE
	.align		8
        /*0048*/ 	.dword	_ZN40_INTERNAL_838298e6_4_k_cu_845bace5_303024cute7productE
	.align		8
        /*0050*/ 	.dword	_ZN40_INTERNAL_838298e6_4_k_cu_845bace5_303024cute1_E


//--------------------- .text._ZN7cutlass13device_kernelINS_4gemm6kernel13GemmUniversalIN4cute5tupleIJiiiiEEENS1_10collective13CollectiveMmaINS1_37MainloopSm90TmaGmmaWarpSpecializedFP8ILi5ENS5_IJNS4_1CILi1EEESB_SB_EEENS1_35KernelTmaWarpSpecializedCooperativeEEENS5_IJNSA_ILi128EEENSA_ILi256EEENSA_ILi32EEEEEENS_12float_e5m2_tENS5_IJlSB_lEEESJ_SK_NS4_8TiledMMAINS4_8MMA_AtomIJNS4_4SM904GMMA31MMA_64x256x32_F32E5M2E5M2_SS_TNILNSO_7ScaleInE1ELSQ_1EEEEEENS4_6LayoutINS5_IJNSA_ILi2EEESB_SB_EEENS5_IJSB_NSA_ILi0EEESW_EEEEENS5_IJNS4_10UnderscoreESZ_SZ_EEEEENS4_13SM90_TMA_LOADENS4_14ComposedLayoutINS4_7SwizzleILi1ELi4ELi3EEENS4_18smem_ptr_flag_bitsILi8EEENST_INS5_IJNSA_ILi8EEESH_EEENS5_IJSH_SB_EEEEEEEvNS4_8identityES12_S1C_vS1D_EENS_8epilogue10collective6detail29Sm90TmaWarpSpecializedAdapterINS1G_15DefaultEpilogueISJ_SK_SK_NS1F_6thread17LinearCombinationISJ_Li1EffLNS1K_9ScaleType4KindE0ELNS_15FloatRoundStyleE2ESJ_EENS1_15EpilogueDefaultEEEEEvvEEEEvNT_6ParamsE --------------------------
	.section	.text._ZN7cutlass13device_kernelINS_4gemm6kernel13GemmUniversalIN4cute5tupleIJiiiiEEENS1_10collective13CollectiveMmaINS1_37MainloopSm90TmaGmmaWarpSpecializedFP8ILi5ENS5_IJNS4_1CILi1EEESB_SB_EEENS1_35KernelTmaWarpSpecializedCooperativeEEENS5_IJNSA_ILi128EEENSA_ILi256EEENSA_ILi32EEEEEENS_12float_e5m2_tENS5_IJlSB_lEEESJ_SK_NS4_8TiledMMAINS4_8MMA_AtomIJNS4_4SM904GMMA31MMA_64x256x32_F32E5M2E5M2_SS_TNILNSO_7ScaleInE1ELSQ_1EEEEEENS4_6LayoutINS5_IJNSA_ILi2EEESB_SB_EEENS5_IJSB_NSA_ILi0EEESW_EEEEENS5_IJNS4_10UnderscoreESZ_SZ_EEEEENS4_13SM90_TMA_LOADENS4_14ComposedLayoutINS4_7SwizzleILi1ELi4ELi3EEENS4_18smem_ptr_flag_bitsILi8EEENST_INS5_IJNSA_ILi8EEESH_EEENS5_IJSH_SB_EEEEEEEvNS4_8identityES12_S1C_vS1D_EENS_8epilogue10collective6detail29Sm90TmaWarpSpecializedAdapterINS1G_15DefaultEpilogueISJ_SK_SK_NS1F_6thread17LinearCombinationISJ_Li1EffLNS1K_9ScaleType4KindE0ELNS_15FloatRoundStyleE2ESJ_EENS1_15EpilogueDefaultEEEEEvvEEEEvNT_6ParamsE,"ax",@progbits
	.align	128
.text._ZN7cutlass13device_kernelINS_4gemm6kernel13GemmUniversalIN4cute5tupleIJiiiiEEENS1_10collective13CollectiveMmaINS1_37MainloopSm90TmaGmmaWarpSpecializedFP8ILi5ENS5_IJNS4_1CILi1EEESB_SB_EEENS1_35KernelTmaWarpSpecializedCooperativeEEENS5_IJNSA_ILi128EEENSA_ILi256EEENSA_ILi32EEEEEENS_12float_e5m2_tENS5_IJlSB_lEEESJ_SK_NS4_8TiledMMAINS4_8MMA_AtomIJNS4_4SM904GMMA31MMA_64x256x32_F32E5M2E5M2_SS_TNILNSO_7ScaleInE1ELSQ_1EEEEEENS4_6LayoutINS5_IJNSA_ILi2EEESB_SB_EEENS5_IJSB_NSA_ILi0EEESW_EEEEENS5_IJNS4_10UnderscoreESZ_SZ_EEEEENS4_13SM90_TMA_LOADENS4_14ComposedLayoutINS4_7SwizzleILi1ELi4ELi3EEENS4_18smem_ptr_flag_bitsILi8EEENST_INS5_IJNSA_ILi8EEESH_EEENS5_IJSH_SB_EEEEEEEvNS4_8identityES12_S1C_vS1D_EENS_8epilogue10collective6detail29Sm90TmaWarpSpecializedAdapterINS1G_15DefaultEpilogueISJ_SK_SK_NS1F_6thread17LinearCombinationISJ_Li1EffLNS1K_9ScaleType4KindE0ELNS_15FloatRoundStyleE2ESJ_EENS1_15EpilogueDefaultEEEEEvvEEEEvNT_6ParamsE:
        .type           _ZN7cutlass13device_kernelINS_4gemm6kernel13GemmUniversalIN4cute5tupleIJiiiiEEENS1_10collective13CollectiveMmaINS1_37MainloopSm90TmaGmmaWarpSpecializedFP8ILi5ENS5_IJNS4_1CILi1EEESB_SB_EEENS1_35KernelTmaWarpSpecializedCooperativeEEENS5_IJNSA_ILi128EEENSA_ILi256EEENSA_ILi32EEEEEENS_12float_e5m2_tENS5_IJlSB_lEEESJ_SK_NS4_8TiledMMAINS4_8MMA_AtomIJNS4_4SM904GMMA31MMA_64x256x32_F32E5M2E5M2_SS_TNILNSO_7ScaleInE1ELSQ_1EEEEEENS4_6LayoutINS5_IJNSA_ILi2EEESB_SB_EEENS5_IJSB_NSA_ILi0EEESW_EEEEENS5_IJNS4_10UnderscoreESZ_SZ_EEEEENS4_13SM90_TMA_LOADENS4_14ComposedLayoutINS4_7SwizzleILi1ELi4ELi3EEENS4_18smem_ptr_flag_bitsILi8EEENST_INS5_IJNSA_ILi8EEESH_EEENS5_IJSH_SB_EEEEEEEvNS4_8identityES12_S1C_vS1D_EENS_8epilogue10collective6detail29Sm90TmaWarpSpecializedAdapterINS1G_15DefaultEpilogueISJ_SK_SK_NS1F_6thread17LinearCombinationISJ_Li1EffLNS1K_9ScaleType4KindE0ELNS_15FloatRoundStyleE2ESJ_EENS1_15EpilogueDefaultEEEEEvvEEEEvNT_6ParamsE,@function
        .size           _ZN7cutlass13device_kernelINS_4gemm6kernel13GemmUniversalIN4cute5tupleIJiiiiEEENS1_10collective13CollectiveMmaINS1_37MainloopSm90TmaGmmaWarpSpecializedFP8ILi5ENS5_IJNS4_1CILi1EEESB_SB_EEENS1_35KernelTmaWarpSpecializedCooperativeEEENS5_IJNSA_ILi128EEENSA_ILi256EEENSA_ILi32EEEEEENS_12float_e5m2_tENS5_IJlSB_lEEESJ_SK_NS4_8TiledMMAINS4_8MMA_AtomIJNS4_4SM904GMMA31MMA_64x256x32_F32E5M2E5M2_SS_TNILNSO_7ScaleInE1ELSQ_1EEEEEENS4_6LayoutINS5_IJNSA_ILi2EEESB_SB_EEENS5_IJSB_NSA_ILi0EEESW_EEEEENS5_IJNS4_10UnderscoreESZ_SZ_EEEEENS4_13SM90_TMA_LOADENS4_14ComposedLayoutINS4_7SwizzleILi1ELi4ELi3EEENS4_18smem_ptr_flag_bitsILi8EEENST_INS5_IJNSA_ILi8EEESH_EEENS5_IJSH_SB_EEEEEEEvNS4_8identityES12_S1C_vS1D_EENS_8epilogue10collective6detail29Sm90TmaWarpSpecializedAdapterINS1G_15DefaultEpilogueISJ_SK_SK_NS1F_6thread17LinearCombinationISJ_Li1EffLNS1K_9ScaleType4KindE0ELNS_15FloatRoundStyleE2ESJ_EENS1_15EpilogueDefaultEEEEEvvEEEEvNT_6ParamsE,(.L_x_331 - _ZN7cutlass13device_kernelINS_4gemm6kernel13GemmUniversalIN4cute5tupleIJiiiiEEENS1_10collective13CollectiveMmaINS1_37MainloopSm90TmaGmmaWarpSpecializedFP8ILi5ENS5_IJNS4_1CILi1EEESB_SB_EEENS1_35KernelTmaWarpSpecializedCooperativeEEENS5_IJNSA_ILi128EEENSA_ILi256EEENSA_ILi32EEEEEENS_12float_e5m2_tENS5_IJlSB_lEEESJ_SK_NS4_8TiledMMAINS4_8MMA_AtomIJNS4_4SM904GMMA31MMA_64x256x32_F32E5M2E5M2_SS_TNILNSO_7ScaleInE1ELSQ_1EEEEEENS4_6LayoutINS5_IJNSA_ILi2EEESB_SB_EEENS5_IJSB_NSA_ILi0EEESW_EEEEENS5_IJNS4_10UnderscoreESZ_SZ_EEEEENS4_13SM90_TMA_LOADENS4_14ComposedLayoutINS4_7SwizzleILi1ELi4ELi3EEENS4_18smem_ptr_flag_bitsILi8EEENST_INS5_IJNSA_ILi8EEESH_EEENS5_IJSH_SB_EEEEEEEvNS4_8identityES12_S1C_vS1D_EENS_8epilogue10collective6detail29Sm90TmaWarpSpecializedAdapterINS1G_15DefaultEpilogueISJ_SK_SK_NS1F_6thread17LinearCombinationISJ_Li1EffLNS1K_9ScaleType4KindE0ELNS_15FloatRoundStyleE2ESJ_EENS1_15EpilogueDefaultEEEEEvvEEEEvNT_6ParamsE)
        .other          _ZN7cutlass13device_kernelINS_4gemm6kernel13GemmUniversalIN4cute5tupleIJiiiiEEENS1_10collective13CollectiveMmaINS1_37MainloopSm90TmaGmmaWarpSpecializedFP8ILi5ENS5_IJNS4_1CILi1EEESB_SB_EEENS1_35KernelTmaWarpSpecializedCooperativeEEENS5_IJNSA_ILi128EEENSA_ILi256EEENSA_ILi32EEEEEENS_12float_e5m2_tENS5_IJlSB_lEEESJ_SK_NS4_8TiledMMAINS4_8MMA_AtomIJNS4_4SM904GMMA31MMA_64x256x32_F32E5M2E5M2_SS_TNILNSO_7ScaleInE1ELSQ_1EEEEEENS4_6LayoutINS5_IJNSA_ILi2EEESB_SB_EEENS5_IJSB_NSA_ILi0EEESW_EEEEENS5_IJNS4_10UnderscoreESZ_SZ_EEEEENS4_13SM90_TMA_LOADENS4_14ComposedLayoutINS4_7SwizzleILi1ELi4ELi3EEENS4_18smem_ptr_flag_bitsILi8EEENST_INS5_IJNSA_ILi8EEESH_EEENS5_IJSH_SB_EEEEEEEvNS4_8identityES12_S1C_vS1D_EENS_8epilogue10collective6detail29Sm90TmaWarpSpecializedAdapterINS1G_15DefaultEpilogueISJ_SK_SK_NS1F_6thread17LinearCombinationISJ_Li1EffLNS1K_9ScaleType4KindE0ELNS_15FloatRoundStyleE2ESJ_EENS1_15EpilogueDefaultEEEEEvvEEEEvNT_6ParamsE,@"STO_CUDA_ENTRY STV_DEFAULT"
_ZN7cutlass13device_kernelINS_4gemm6kernel13GemmUniversalIN4cute5tupleIJiiiiEEENS1_10collective13CollectiveMmaINS1_37MainloopSm90TmaGmmaWarpSpecializedFP8ILi5ENS5_IJNS4_1CILi1EEESB_SB_EEENS1_35KernelTmaWarpSpecializedCooperativeEEENS5_IJNSA_ILi128EEENSA_ILi256EEENSA_ILi32EEEEEENS_12float_e5m2_tENS5_IJlSB_lEEESJ_SK_NS4_8TiledMMAINS4_8MMA_AtomIJNS4_4SM904GMMA31MMA_64x256x32_F32E5M2E5M2_SS_TNILNSO_7ScaleInE1ELSQ_1EEEEEENS4_6LayoutINS5_IJNSA_ILi2EEESB_SB_EEENS5_IJSB_NSA_ILi0EEESW_EEEEENS5_IJNS4_10UnderscoreESZ_SZ_EEEEENS4_13SM90_TMA_LOADENS4_14ComposedLayoutINS4_7SwizzleILi1ELi4ELi3EEENS4_18smem_ptr_flag_bitsILi8EEENST_INS5_IJNSA_ILi8EEESH_EEENS5_IJSH_SB_EEEEEEEvNS4_8identityES12_S1C_vS1D_EENS_8epilogue10collective6detail29Sm90TmaWarpSpecializedAdapterINS1G_15DefaultEpilogueISJ_SK_SK_NS1F_6thread17LinearCombinationISJ_Li1EffLNS1K_9ScaleType4KindE0ELNS_15FloatRoundStyleE2ESJ_EENS1_15EpilogueDefaultEEEEEvvEEEEvNT_6ParamsE:
[----:B------:R-:W0:Y:S02]  /*0000*/  LDC R1, c[0x0][0x28] ;  /* 0x00000a00ff017b82 */ /* 0x000e240000000800 */
[----:B0-----:R-:W-:Y:S01]  /*0010*/  VIADD R1, R1, 0xffffff00 ;  /* 0xffffff0001017836 */ /* 0x001fe20000000000 */
[----:B------:R-:W0:Y:S01]  /*0020*/  S2R R2, SR_TID.X ;  /* 0x0000000000027919 */ /* 0x000e220000002100 */
[----:B------:R-:W-:Y:S01]  /*0030*/  ELECT P0, URZ, PT ;  /* 0x00000000003f782f */ /* 0x000fe20003800000 */
[----:B------:R-:W-:Y:S01]  /*0040*/  BSSY B0, `(.L_x_0) ;  /* 0x0000015000007945 */ /* 0x000fe20003800000 */
[--C-:B0-----:R-:W-:Y:S02]  /*0050*/  SHF.R.U32.HI R0, RZ, 0x5, R2.reuse ;  /* 0x00000005ff007819 */ /* 0x101fe40000011602 */
[----:B------:R-:W-:-:S03]  /*0060*/  SHF.R.U32.HI R2, RZ, 0x7, R2 ;  /* 0x00000007ff027819 */ /* 0x000fc60000011602 */
[----:B------:R-:W0:Y:S04]  /*0070*/  SHFL.IDX PT, R3, R0, RZ, 0x1f ;  /* 0x00001fff00037589 */ /* 0x000e2800000e0000 */
[----:B------:R-:W1:Y:S01]  /*0080*/  SHFL.IDX PT, R2, R2, RZ, 0x1f ;  /* 0x00001fff02027589 */ /* 0x000e6200000e0000 */
[----:B0-----:R-:W-:Y:S02]  /*0090*/  R2UR UR4, R3 ;  /* 0x00000000030472ca */ /* 0x001fe400000e0000 */
[----:B-1----:R-:W-:-:S11]  /*00a0*/  R2UR UR6, R2 ;  /* 0x00000000020672ca */ /* 0x002fd600000e0000 */
[----:B------:R-:W-:Y:S02]  /*00b0*/  USHF.R.S32.HI UR5, URZ, 0x1f, UR4 ;  /* 0x0000001f3f057899 */ /* 0x000fe40008011404 */
[----:B------:R-:W-:Y:S02]  /*00c0*/  ISETP.NE.OR P0, PT, RZ, UR4, !P0 ;  /* 0x00000004ff007c0c */ /* 0x000fe4000c705670 */
[----:B------:R-:W-:-:S04]  /*00d0*/  ULEA.HI UR5, UR5, UR4, URZ, 0x2 ;  /* 0x0000000405057291 */ /* 0x000fc8000f8f103f */
[----:B------:R-:W-:-:S04]  /*00e0*/  ULOP3.LUT UR5, UR5, 0xfffffffc, URZ, 0xc0, !UPT ;  /* 0xfffffffc05057892 */ /* 0x000fc8000f8ec03f */
[----:B------:R-:W-:-:S03]  /*00f0*/  UIADD3 UR8, UR4, -UR5, URZ ;  /* 0x8000000504087290 */ /* 0x000fc6000fffe03f */
[----:B------:R-:W-:Y:S09]  /*0100*/  @P0 BRA `(.L_x_1) ;  /* 0x0000000000200947 */ /* 0x000ff20003800000 */
[----:B------:R-:W-:Y:S02]  /*0110*/  ULDC.64 UR4, c[0x0][0x198] ;  /* 0x0000660000047ab9 */ /* 0x000fe40000000a00 */
[----:B------:R-:W-:Y:S02]  /*0120*/  UIADD3 UR10, UP0, UR4, 0xf0, URZ ;  /* 0x000000f0040a7890 */ /* 0x000fe4000ff1e03f */
[----:B------:R-:W-:Y:S02]  /*0130*/  UIADD3 UR4, UP1, UR4, 0x1f0, URZ ;  /* 0x000001f004047890 */ /* 0x000fe4000ff3e03f */
[----:B------:R-:W-:Y:S02]  /*0140*/  UIADD3.X UR11, URZ, UR5, URZ, UP0, !UPT ;  /* 0x000000053f0b7290 */ /* 0x000fe400087fe43f */
[----:B------:R-:W-:-:S07]  /*0150*/  UIADD3.X UR5, URZ, UR5, URZ, UP1, !UPT ;  /* 0x000000053f057290 */ /* 0x000fce0008ffe43f */
[----:B------:R0:W-:Y:S02]  /*0160*/  UTMACCTL.PF [UR10] ;  /* 0x000000000a0079b9 */ /* 0x0001e40008040000 */
[----:B------:R0:W-:Y:S02]  /*0170*/  UTMACCTL.PF [UR4] ;  /* 0x00000000040079b9 */ /* 0x0001e40008040000 */
[----:B0-----:R-:W-:Y:S01]  /*0180*/  NOP ;  /* 0x0000000000007918 */ /* 0x001fe20000000000 */
.L_x_1:
[----:B------:R-:W-:Y:S05]  /*0190*/  BSYNC B0 ;  /* 0x0000000000007941 */ /* 0x000fea0003800000 */
.L_x_0:
[----:B------:R-:W0:Y:S01]  /*01a0*/  SHFL.IDX PT, R2, R0, RZ, 0x1f ;  /* 0x00001fff00027589 */ /* 0x000e2200000e0000 */
[----:B------:R-:W-:Y:S01]  /*01b0*/  UISETP.NE.AND UP0, UPT, UR8, 0x3, UPT ;  /* 0x000000030800788c */ /* 0x000fe2000bf05270 */
[----:B------:R-:W-:Y:S01]  /*01c0*/  ISETP.NE.AND P1, PT, RZ, UR6, PT ;  /* 0x00000006ff007c0c */ /* 0x000fe2000bf25270 */
[----:B------:R-:W-:Y:S02]  /*01d0*/  UIADD3 UR10, UR6, -0x1, URZ ;  /* 0xffffffff060a7890 */ /* 0x000fe4000fffe03f */
[----:B------:R-:W-:Y:S02]  /*01e0*/  UISETP.EQ.OR UP0, UPT, UR8, URZ, !UP0 ;  /* 0x0000003f0800728c */ /* 0x000fe4000c702670 */
[----:B------:R-:W-:Y:S02]  /*01f0*/  UISETP.GE.U32.AND UP1, UPT, UR10, 0x2, UPT ;  /* 0x000000020a00788c */ /* 0x000fe4000bf26070 */
[----:B------:R-:W-:-:S04]  /*0200*/  UISETP.EQ.AND UP0, UPT, UR6, URZ, UP0 ;  /* 0x0000003f0600728c */ /* 0x000fc80008702270 */
[----:B------:R-:W-:-:S04]  /*0210*/  USEL UR13, URZ, 0x1, !UP0 ;  /* 0x000000013f0d7887 */ /* 0x000fc8000c000000 */
[----:B------:R-:W-:Y:S01]  /*0220*/  USEL UR13, UR13, 0x2, UP1 ;  /* 0x000000020d0d7887 */ /* 0x000fe20008800000 */
[----:B0-----:R-:W-:-:S13]  /*0230*/  ISETP.NE.AND P0, PT, R2, RZ, PT ;  /* 0x000000ff0200720c */ /* 0x001fda0003f05270 */
[----:B------:R-:W-:Y:S05]  /*0240*/  @P0 BRA `(.L_x_2) ;  /* 0x0000000000600947 */ /* 0x000fea0003800000 */
[----:B------:R-:W0:Y:S01]  /*0250*/  S2UR UR9, SR_CgaCtaId ;  /* 0x00000000000979c3 */ /* 0x000e220000008800 */
[----:B------:R-:W-:Y:S01]  /*0260*/  UMOV UR4, 0x400 ;  /* 0x0000040000047882 */ /* 0x000fe20000000000 */
[----:B------:R-:W-:Y:S01]  /*0270*/  UMOV UR5, 0x1 ;  /* 0x0000000100057882 */ /* 0x000fe20000000000 */
[----:B------:R-:W-:Y:S01]  /*0280*/  UMOV UR6, 0x100 ;  /* 0x0000010000067882 */ /* 0x000fe20000000000 */
[----:B------:R-:W-:Y:S01]  /*0290*/  ELECT P0, URZ, PT ;  /* 0x00000000003f782f */ /* 0x000fe20003800000 */
[----:B------:R-:W-:-:S04]  /*02a0*/  UIADD3 UR6, -UR6, 0x100000, URZ ;  /* 0x0010000006067890 */ /* 0x000fc8000fffe13f */
[----:B------:R-:W-:Y:S02]  /*02b0*/  USHF.L.U32 UR7, UR6, 0xb, URZ ;  /* 0x0000000b06077899 */ /* 0x000fe4000800063f */
[----:B------:R-:W-:Y:S02]  /*02c0*/  USHF.L.U32 UR6, UR6, 0x1, URZ ;  /* 0x0000000106067899 */ /* 0x000fe4000800063f */
[----:B0-----:R-:W-:Y:S02]  /*02d0*/  ULEA UR9, UR9, UR4, 0x18 ;  /* 0x0000000409097291 */ /* 0x001fe4000f8ec03f */
[----:B------:R-:W-:-:S04]  /*02e0*/  UIADD3 UR4, -UR5, 0x100000, URZ ;  /* 0x0010000005047890 */ /* 0x000fc8000fffe13f */
[----:B------:R-:W-:Y:S02]  /*02f0*/  USHF.L.U32 UR5, UR4, 0xb, URZ ;  /* 0x0000000b04057899 */ /* 0x000fe4000800063f */
[----:B------:R-:W-:Y:S01]  /*0300*/  USHF.L.U32 UR4, UR4, 0x1, URZ ;  /* 0x0000000104047899 */ /* 0x000fe2000800063f */
[----:B------:R-:W0:Y:S11]  /*0310*/  FENCE.VIEW.ASYNC.S ;  /* 0x00000000000073c6 */ /* 0x000e360000000000 */
[----:B0-----:R0:W1:Y:S01]  /*0320*/  SYNCS.EXCH.64 URZ, [UR9], UR4 ;  /* 0x00000004093f75b2 */ /* 0x0010620008000100 */
[----:B------:R0:W2:Y:S01]  /*0330*/  SYNCS.EXCH.64 URZ, [UR9+0x28], UR6 ;  /* 0x00002806093f75b2 */ /* 0x0000a20008000100 */
[----:B------:R0:W3:Y:S01]  /*0340*/  SYNCS.EXCH.64 URZ, [UR9+0x8], UR4 ;  /* 0x00000804093f75b2 */ /* 0x0000e20008000100 */
[----:B------:R0:W4:Y:S01]  /*0350*/  SYNCS.EXCH.64 URZ, [UR9+0x30], UR6 ;  /* 0x00003006093f75b2 */ /* 0x0001220008000100 */
[----:B------:R0:W0:Y:S01]  /*0360*/  SYNCS.EXCH.64 URZ, [UR9+0x10], UR4 ;  /* 0x00001004093f75b2 */ /* 0x0000220008000100 */
[----:B------:R0:W0:Y:S01]  /*0370*/  SYNCS.EXCH.64 URZ, [UR9+0x38], UR6 ;  /* 0x00003806093f75b2 */ /* 0x0000220008000100 */
[----:B------:R0:W0:Y:S01]  /*0380*/  SYNCS.EXCH.64 URZ, [UR9+0x18], UR4 ;  /* 0x00001804093f75b2 */ /* 0x0000220008000100 */
[----:B------:R0:W0:Y:S01]  /*0390*/  SYNCS.EXCH.64 URZ, [UR9+0x40], UR6 ;  /* 0x00004006093f75b2 */ /* 0x0000220008000100 */
[----:B------:R0:W0:Y:S01]  /*03a0*/  SYNCS.EXCH.64 URZ, [UR9+0x20], UR4 ;  /* 0x00002004093f75b2 */ /* 0x0000220008000100 */
[----:B------:R0:W0:Y:S01]  /*03b0*/  SYNCS.EXCH.64 URZ, [UR9+0x48], UR6 ;  /* 0x00004806093f75b2 */ /* 0x0000220008000100 */
[----:B------:R-:W-:Y:S01]  /*03c0*/  NOP ;  /* 0x0000000000007918 */ /* 0x000fe20000000000 */
.L_x_2:
[----:B------:R-:W5:Y:S01]  /*03d0*/  SHFL.IDX PT, R0, R0, RZ, 0x1f ;  /* 0x00001fff00007589 */ /* 0x000f6200000e0000 */
[----:B------:R-:W1:Y:S01]  /*03e0*/  LDC R2, c[0x0][0x65c] ;  /* 0x00019700ff027b82 */ /* 0x000e620000000800 */
[----:B------:R-:W-:Y:S01]  /*03f0*/  ELECT P0, URZ, PT ;  /* 0x00000000003f782f */ /* 0x000fe20003800000 */
[----:B------:R-:W-:Y:S01]  /*0400*/  IMAD.MOV.U32 R3, RZ, RZ, RZ ;  /* 0x000000ffff037224 */ /* 0x000fe200078e00ff */
[----:B0-----:R-:W-:Y:S01]  /*0410*/  UMOV UR4, 0x20 ;  /* 0x0000002000047882 */ /* 0x001fe20000000000 */
[----:B------:R-:W-:Y:S01]  /*0420*/  NOP ;  /* 0x0000000000007918 */ /* 0x000fe20000000000 */
[----:B------:R-:W-:Y:S01]  /*0430*/  NOP ;  /* 0x0000000000007918 */ /* 0x000fe20000000000 */
[----:B-----5:R-:W-:Y:S02]  /*0440*/  ISETP.NE.OR P0, PT, R0, RZ, !P0 ;  /* 0x000000ff0000720c */ /* 0x020fe40004705670 */
[----:B-1----:R-:W-:Y:S01]  /*0450*/  ISETP.NE.AND P2, PT, R2, 0x1, PT ;  /* 0x000000010200780c */ /* 0x002fe20003f45270 */
[----:B------:R-:W0:Y:S01]  /*0460*/  S2R R0, SR_CTAID.Y ;  /* 0x0000000000007919 */ /* 0x000e220000002600 */
[----:B------:R-:W1:Y:S09]  /*0470*/  S2R R2, SR_CTAID.X ;  /* 0x0000000000027919 */ /* 0x000e720000002500 */
[----:B------:R-:W-:Y:S01]  /*0480*/  VOTEU.ALL UP0, P0 ;  /* 0x00000000003f7886 */ /* 0x000fe20000000000 */
[----:B------:R-:W-:Y:S01]  /*0490*/  VOTEU.ALL UP1, P0 ;  /* 0x00000000003f7886 */ /* 0x000fe20000020000 */
[----:B------:R-:W1:Y:S01]  /*04a0*/  @P2 LDC R7, c[0x0][0x10] ;  /* 0x00000400ff072b82 */ /* 0x000e620000000800 */
[----:B------:R-:W-:-:S02]  /*04b0*/  @P2 IMAD.MOV.U32 R5, RZ, RZ, RZ ;  /* 0x000000ffff052224 */ /* 0x000fc400078e00ff */
[----:B------:R-:W-:Y:S01]  /*04c0*/  @P2 IMAD.MOV.U32 R11, RZ, RZ, RZ ;  /* 0x000000ffff0b2224 */ /* 0x000fe200078e00ff */
[----:B------:R-:W-:Y:S01]  /*04d0*/  @!UP0 UMOV UR6, 0x400 ;  /* 0x0000040000068882 */ /* 0x000fe20000000000 */
[----:B------:R-:W-:-:S04]  /*04e0*/  @!UP0 UIADD3 UR4, -UR4, 0x100000, URZ ;  /* 0x0010000004048890 */ /* 0x000fc8000fffe13f */
[----:B------:R-:W-:Y:S02]  /*04f0*/  @!UP0 USHF.L.U32 UR5, UR4, 0xb, URZ ;  /* 0x0000000b04058899 */ /* 0x000fe4000800063f */
[----:B------:R-:W-:Y:S01]  /*0500*/  @!UP0 USHF.L.U32 UR4, UR4, 0x1, URZ ;  /* 0x0000000104048899 */ /* 0x000fe2000800063f */
[----:B------:R-:W5:Y:S08]  /*0510*/  @!P2 LDC R9, c[0x0][0xc] ;  /* 0x00000300ff09ab82 */ /* 0x000f700000000800 */
[----:B------:R-:W2:Y:S01]  /*0520*/  @!UP0 S2UR UR7, SR_CgaCtaId ;  /* 0x00000000000789c3 */ /* 0x000ea20000008800 */
[----:B0-----:R-:W-:-:S04]  /*0530*/  @P2 IMAD.MOV.U32 R4, RZ, RZ, R0 ;  /* 0x000000ffff042224 */ /* 0x001fc800078e0000 */
[----:B-1----:R-:W-:-:S04]  /*0540*/  @P2 IMAD.WIDE.U32 R6, R2, R7, R4 ;  /* 0x0000000702062225 */ /* 0x002fc800078e0004 */
[----:B------:R-:W-:Y:S02]  /*0550*/  @P2 IMAD.MOV.U32 R16, RZ, RZ, R6 ;  /* 0x000000ffff102224 */ /* 0x000fe400078e0006 */
[----:B------:R-:W-:Y:S02]  /*0560*/  @P2 IMAD.IADD R17, R7, 0x1, R11 ;  /* 0x0000000107112824 */ /* 0x000fe400078e020b */
[----:B-----5:R-:W-:-:S04]  /*0570*/  @!P2 IMAD.WIDE.U32 R4, R9, R0, R2 ;  /* 0x000000000904a225 */ /* 0x020fc800078e0002 */
[----:B------:R-:W-:Y:S02]  /*0580*/  @!P2 IMAD.MOV.U32 R16, RZ, RZ, R4 ;  /* 0x000000ffff10a224 */ /* 0x000fe400078e0004 */
[----:B------:R-:W-:Y:S01]  /*0590*/  @!P2 IMAD.MOV.U32 R17, RZ, RZ, R5 ;  /* 0x000000ffff11a224 */ /* 0x000fe200078e0005 */
[----:B--2---:R-:W-:Y:S02]  /*05a0*/  @!UP0 ULEA UR6, UR7, UR6, 0x18 ;  /* 0x0000000607068291 */ /* 0x004fe4000f8ec03f */
[----:B------:R0:W-:Y:S01]  /*05b0*/  STL [R1+0x7c], R16 ;  /* 0x00007c1001007387 */ /* 0x0001e20000100800 */
[----:B------:R-:W-:-:S03]  /*05c0*/  VOTEU.ALL UP0, P0 ;  /* 0x00000000003f7886 */ /* 0x000fc60000000000 */
[----:B------:R0:W-:Y:S04]  /*05d0*/  STL [R1+0x78], R17 ;  /* 0x0000781101007387 */ /* 0x0001e80000100800 */
[----:B------:R-:W1:Y:S02]  /*05e0*/  FENCE.VIEW.ASYNC.S ;  /* 0x00000000000073c6 */ /* 0x000e640000000000 */
[----:B-1----:R0:W3:Y:S01]  /*05f0*/  @!UP0 SYNCS.EXCH.64 URZ, [UR6+0x60], UR4 ;  /* 0x00006004063f85b2 */ /* 0x0020e20008000100 */
[----:B------:R0:W3:Y:S01]  /*0600*/  @!UP1 SYNCS.EXCH.64 URZ, [UR6+0x68], UR4 ;  /* 0x00006804063f95b2 */ /* 0x0000e20008000100 */
[----:B------:R-:W-:Y:S01]  /*0610*/  NOP ;  /* 0x0000000000007918 */ /* 0x000fe20000000000 */
[----:B---34-:R-:W-:Y:S06]  /*0620*/  BAR.SYNC.DEFER_BLOCKING 0x0 ;  /* 0x0000000000007b1d */ /* 0x018fec0000010000 */
[----:B0-----:R-:W-:Y:S05]  /*0630*/  @!P1 BRA `(.L_x_3) ;  /* 0x000000e000709947 */ /* 0x001fea0003800000 */
[----:B------:R-:W-:-:S06]  /*0640*/  UISETP.GT.U32.AND UP0, UPT, UR10, 0x1, UPT ;  /* 0x000000010a00788c */ /* 0x000fcc000bf04070 */
[----:B------:R-:W-:-:S13]  /*0650*/  PLOP3.LUT P0, PT, PT, PT, UP0, 0x80, 0x0 ;  /* 0x000000000000781c */ /* 0x000fda0003f0f008 */
[----:B------:R-:W-:Y:S05]  /*0660*/  @P0 EXIT ;  /* 0x000000000000094d */ /* 0x000fea0003800000 */
[----:B------:R-:W-:Y:S01]  /*0670*/  IMAD.MOV.U32 R6, RZ, RZ, -0x1 ;  /* 0xffffffffff067424 */ /* 0x000fe200078e00ff */
[----:B------:R-:W-:Y:S01]  /*0680*/  ULDC.64 UR4, c[0x0][0x650] ;  /* 0x0001940000047ab9 */ /* 0x000fe20000000a00 */
[----:B------:R-:W-:Y:S01]  /*0690*/  IMAD.MOV.U32 R5, RZ, RZ, -0x1 ;  /* 0xffffffffff057424 */ /* 0x000fe200078e00ff */
[----:B------:R-:W-:Y:S01]  /*06a0*/  ISETP.GE.U32.AND P0, PT, R16, UR4, PT ;  /* 0x0000000410007c0c */ /* 0x000fe2000bf06070 */
[----:B------:R-:W-:Y:S01]  /*06b0*/  UMOV UR22, 0xffffffff ;  /* 0xffffffff00167882 */ /* 0x000fe20000000000 */
[----:B------:R0:W-:Y:S01]  /*06c0*/  STL [R1+0x84], R6 ;  /* 0x0000840601007387 */ /* 0x0001e20000100800 */
[----:B------:R-:W-:Y:S02]  /*06d0*/  PRMT R4, RZ, 0x7610, R4 ;  /* 0x00007610ff047816 */ /* 0x000fe40000000004 */
[----:B------:R-:W-:Y:S01]  /*06e0*/  ISETP.GE.U32.AND.EX P0, PT, R17, UR5, PT, P0 ;  /* 0x0000000511007c0c */ /* 0x000fe2000bf06100 */
[----:B------:R0:W-:-:S12]  /*06f0*/  STL [R1+0x80], R5 ;  /* 0x0000800501007387 */ /* 0x0001d80000100800 */
[----:B0-----:R-:W-:Y:S05]  /*0700*/  @P0 BRA `(.L_x_4) ;  /* 0x0000000400680947 */ /* 0x001fea0003800000 */
[----:B------:R-:W0:Y:S01]  /*0710*/  LDC.64 R12, c[0x0][0x628] ;  /* 0x00018a00ff0c7b82 */ /* 0x000e220000000a00 */
[----:B------:R-:W-:Y:S02]  /*0720*/  IMAD.MOV.U32 R4, RZ, RZ, R16 ;  /* 0x000000ffff047224 */ /* 0x000fe400078e0010 */
[----:B------:R-:W-:-:S05]  /*0730*/  IMAD.MOV.U32 R5, RZ, RZ, R17 ;  /* 0x000000ffff057224 */ /* 0x000fca00078e0011 */
[----:B------:R-:W1:Y:S08]  /*0740*/  LDC R10, c[0x0][0x630] ;  /* 0x00018c00ff0a7b82 */ /* 0x000e700000000800 */
[----:B------:R-:W2:Y:S01]  /*0750*/  LDC.64 R14, c[0x0][0x620] ;  /* 0x00018800ff0e7b82 */ /* 0x000ea20000000a00 */
[----:B0-----:R-:W-:-:S04]  /*0760*/  ISETP.NE.U32.AND P0, PT, R12, RZ, PT ;  /* 0x000000ff0c00720c */ /* 0x001fc80003f05070 */
[----:B------:R-:W-:-:S13]  /*0770*/  ISETP.NE.AND.EX P0, PT, R13, RZ, PT, P0 ;  /* 0x000000ff0d00720c */ /* 0x000fda0003f05300 */
[----:B-12---:R-:W-:Y:S05]  /*0780*/  @!P0 BRA `(.L_x_5) ;  /* 0x0000000000288947 */ /* 0x006fea0003800000 */
[----:B------:R-:W0:Y:S02]  /*0790*/  LDC R9, c[0x0][0x634] ;  /* 0x00018d00ff097b82 */ /* 0x000e240000000800 */
[----:B0-----:R-:W-:-:S05]  /*07a0*/  IADD3 R9, P0, R16, R9, RZ ;  /* 0x0000000910097210 */ /* 0x001fca0007f1e0ff */
[----:B------:R-:W-:-:S04]  /*07b0*/  IMAD.X R11, RZ, RZ, R17, P0 ;  /* 0x000000ffff0b7224 */ /* 0x000fc800000e0611 */
[----:B------:R-:W-:-:S04]  /*07c0*/  IMAD.WIDE.U32 R4, R11, R12, RZ ;  /* 0x0000000c0b047225 */ /* 0x000fc800078e00ff */
[----:B------:R-:W-:-:S04]  /*07d0*/  IMAD.WIDE.U32 R6, P0, R9, R13, R4 ;  /* 0x0000000d09067225 */ /* 0x000fc80007800004 */
[----:B------:R-:W-:-:S04]  /*07e0*/  IMAD.WIDE.U32 R4, R9, R12, RZ ;  /* 0x0000000c09047225 */ /* 0x000fc800078e00ff */
[----:B------:R-:W-:Y:S01]  /*07f0*/  IMAD.X R9, RZ, RZ, RZ, P0 ;  /* 0x000000ffff097224 */ /* 0x000fe200000e06ff */
[----:B------:R-:W-:Y:S01]  /*0800*/  IADD3 RZ, P0, R5, R6, RZ ;  /* 0x0000000605ff7210 */ /* 0x000fe20007f1e0ff */
[----:B------:R-:W-:-:S04]  /*0810*/  IMAD.MOV.U32 R8, RZ, RZ, R7 ;  /* 0x000000ffff087224 */ /* 0x000fc800078e0007 */
[----:B------:R-:W-:-:S08]  /*0820*/  IMAD.WIDE.U32.X R4, R11, R13, R8, P0 ;  /* 0x0000000d0b047225 */ /* 0x000fd000000e0408 */
.L_x_5:
[-CC-:B------:R-:W-:Y:S01]  /*0830*/  SHF.R.U64 R24, R4, R10.reuse, R5.reuse ;  /* 0x0000000a04187219 */ /* 0x180fe20000001205 */
[----:B------:R-:W0:Y:S01]  /*0840*/  LDC R8, c[0x0][0x618] ;  /* 0x00018600ff087b82 */ /* 0x000e220000000800 */
[----:B------:R-:W-:Y:S01]  /*0850*/  SHF.R.U32.HI R4, RZ, R10, R5 ;  /* 0x0000000aff047219 */ /* 0x000fe20000011605 */
[----:B------:R-:W-:Y:S01]  /*0860*/  ULDC UR4, c[0x0][0x150] ;  /* 0x0000540000047ab9 */ /* 0x000fe20000000800 */
[----:B------:R-:W-:Y:S01]  /*0870*/  IADD3 R9, P0, RZ, -R24, RZ ;  /* 0x80000018ff097210 */ /* 0x000fe20007f1e0ff */
[----:B------:R-:W-:Y:S01]  /*0880*/  IMAD.MOV.U32 R5, RZ, RZ, R17 ;  /* 0x000000ffff057224 */ /* 0x000fe200078e0011 */
[----:B------:R-:W-:-:S03]  /*0890*/  I2FP.F32.U32 R3, R2 ;  /* 0x0000000200037245 */ /* 0x000fc60000201000 */
[----:B------:R-:W1:Y:S01]  /*08a0*/  LDC.64 R18, c[0x0][0x640] ;  /* 0x00019000ff127b82 */ /* 0x000e620000000a00 */
[----:B------:R-:W-:Y:S02]  /*08b0*/  IMAD.X R11, RZ, RZ, ~R4, P0 ;  /* 0x000000ffff0b7224 */ /* 0x000fe400000e0e04 */
[----:B------:R-:W-:Y:S01]  /*08c0*/  FMUL R3, R3, UR4 ;  /* 0x0000000403037c20 */ /* 0x000fe20008400000 */
[----:B------:R-:W-:Y:S01]  /*08d0*/  IMAD.MOV.U32 R4, RZ, RZ, R16 ;  /* 0x000000ffff047224 */ /* 0x000fe200078e0010 */
[----:B------:R-:W-:Y:S01]  /*08e0*/  ULDC UR4, c[0x0][0x154] ;  /* 0x0000550000047ab9 */ /* 0x000fe20000000800 */
[-C--:B------:R-:W-:Y:S02]  /*08f0*/  IMAD R6, R11, R14.reuse, RZ ;  /* 0x0000000e0b067224 */ /* 0x080fe400078e02ff */
[C---:B------:R-:W-:Y:S01]  /*0900*/  IMAD.WIDE.U32 R4, R9.reuse, R14, R4 ;  /* 0x0000000e09047225 */ /* 0x040fe200078e0004 */
[----:B------:R-:W2:Y:S01]  /*0910*/  LDC R10, c[0x0][0x608] ;  /* 0x00018200ff0a7b82 */ /* 0x000ea20000000800 */
[----:B------:R-:W3:Y:S02]  /*0920*/  F2I.U32.TRUNC.NTZ R3, R3 ;  /* 0x0000000300037305 */ /* 0x000ee4000020f000 */
[----:B------:R-:W-:-:S04]  /*0930*/  IMAD R9, R9, R15, R6 ;  /* 0x0000000f09097224 */ /* 0x000fc800078e0206 */
[----:B------:R-:W-:Y:S01]  /*0940*/  IMAD.IADD R5, R5, 0x1, R9 ;  /* 0x0000000105057824 */ /* 0x000fe200078e0209 */
[----:B------:R-:W4:Y:S01]  /*0950*/  LDC R7, c[0x0][0x144] ;  /* 0x00005100ff077b82 */ /* 0x000f220000000800 */
[----:B------:R-:W-:-:S03]  /*0960*/  IMAD.MOV.U32 R9, RZ, RZ, 0x1 ;  /* 0x00000001ff097424 */ /* 0x000fc600078e00ff */
[----:B0-----:R-:W-:Y:S02]  /*0970*/  SHF.R.U64 R12, R4, R8, R5 ;  /* 0x00000008040c7219 */ /* 0x001fe40000001205 */
[----:B------:R-:W-:Y:S02]  /*0980*/  I2FP.F32.U32 R4, R0 ;  /* 0x0000000000047245 */ /* 0x000fe40000201000 */
[----:B------:R-:W0:Y:S01]  /*0990*/  LDC R14, c[0x0][0x658] ;  /* 0x00019600ff0e7b82 */ /* 0x000e220000000800 */
[----:B-1----:R-:W-:Y:S01]  /*09a0*/  ISETP.NE.U32.AND P0, PT, R18, RZ, PT ;  /* 0x000000ff1200720c */ /* 0x002fe20003f05070 */
[----:B---3--:R-:W-:Y:S02]  /*09b0*/  IMAD.MOV R6, RZ, RZ, -R3 ;  /* 0x000000ffff067224 */ /* 0x008fe400078e0a03 */
[----:B------:R-:W-:Y:S01]  /*09c0*/  FMUL R4, R4, UR4 ;  /* 0x0000000404047c20 */ /* 0x000fe20008400000 */
[----:B------:R-:W-:Y:S01]  /*09d0*/  SHF.R.U32.HI R3, RZ, R8, R5 ;  /* 0x00000008ff037219 */ /* 0x000fe20000011605 */
[----:B------:R-:W-:Y:S01]  /*09e0*/  IMAD.MOV.U32 R5, RZ, RZ, -0x1 ;  /* 0xffffffffff057424 */ /* 0x000fe200078e00ff */
[----:B------:R-:W-:Y:S01]  /*09f0*/  ISETP.NE.AND.EX P0, PT, R19, RZ, PT, P0 ;  /* 0x000000ff1300720c */ /* 0x000fe20003f05300 */
[----:B------:R1:W3:Y:S01]  /*0a00*/  F2I.U32.TRUNC.NTZ R11, R4 ;  /* 0x00000004000b7305 */ /* 0x0002e2000020f000 */
[----:B------:R-:W1:Y:S01]  /*0a10*/  LDC R13, c[0x0][0x148] ;  /* 0x00005200ff0d7b82 */ /* 0x000e620000000800 */
[----:B--2---:R-:W-:-:S02]  /*0a20*/  SHF.R.U64 R23, R12, R10, R3 ;  /* 0x0000000a0c177219 */ /* 0x004fc40000001203 */
[----:B------:R-:W-:-:S05]  /*0a30*/  SHF.R.U32.HI R3, RZ, R10, R3 ;  /* 0x0000000aff037219 */ /* 0x000fca0000011603 */
[----:B------:R-:W2:Y:S01]  /*0a40*/  LDC R17, c[0x0][0x600] ;  /* 0x00018000ff117b82 */ /* 0x000ea20000000800 */
[----:B----4-:R-:W-:-:S07]  /*0a50*/  IMAD R8, R7, R6, R2 ;  /* 0x0000000607087224 */ /* 0x010fce00078e0202 */
[----:B------:R-:W4:Y:S01]  /*0a60*/  LDC R16, c[0x0][0x648] ;  /* 0x00019200ff107b82 */ /* 0x000f220000000800 */
[-C--:B0-----:R-:W-:Y:S02]  /*0a70*/  SHF.L.U32 R2, R5, R14.reuse, RZ ;  /* 0x0000000e05027219 */ /* 0x081fe400000006ff */
[--C-:B------:R-:W-:Y:S02]  /*0a80*/  SHF.R.U64 R22, R23, R14, R3.reuse ;  /* 0x0000000e17167219 */ /* 0x100fe40000001203 */
[----:B------:R-:W-:Y:S02]  /*0a90*/  LOP3.LUT R10, RZ, R2, RZ, 0x33, !PT ;  /* 0x00000002ff0a7212 */ /* 0x000fe400078e33ff */
[-C--:B------:R-:W-:Y:S01]  /*0aa0*/  SHF.R.U32.HI R3, RZ, R14.reuse, R3 ;  /* 0x0000000eff037219 */ /* 0x080fe20000011603 */
[----:B------:R-:W0:Y:S01]  /*0ab0*/  LDC R21, c[0x0][0x638] ;  /* 0x00018e00ff157b82 */ /* 0x000e220000000800 */
[----:B------:R-:W-:Y:S01]  /*0ac0*/  SHF.L.U32 R9, R9, R14, RZ ;  /* 0x0000000e09097219 */ /* 0x000fe200000006ff */
[----:B------:R-:W-:-:S06]  /*0ad0*/  IMAD.MOV.U32 R2, RZ, RZ, R22 ;  /* 0x000000ffff027224 */ /* 0x000fcc00078e0016 */
[----:B------:R-:W0:Y:S01]  /*0ae0*/  LDC R20, c[0x0][0x610] ;  /* 0x00018400ff147b82 */ /* 0x000e220000000800 */
[----:B-1-3--:R-:W-:Y:S05]  /*0af0*/  @!P0 BRA `(.L_x_6) ;  /* 0x0000000000288947 */ /* 0x00afea0003800000 */
[----:B------:R-:W1:Y:S02]  /*0b00*/  LDC R7, c[0x0][0x64c] ;  /* 0x00019300ff077b82 */ /* 0x000e640000000800 */
[----:B-1----:R-:W-:-:S05]  /*0b10*/  IADD3 R7, P0, R22, R7, RZ ;  /* 0x0000000716077210 */ /* 0x002fca0007f1e0ff */
        /* <DEDUP_REMOVED lines=8> */
.L_x_6:
[----:B----4-:R-:W-:Y:S01]  /*0ba0*/  SHF.R.U64 R2, R2, R16, R3 ;  /* 0x0000001002027219 */ /* 0x010fe20000001203 */
[----:B--2---:R-:W-:Y:S01]  /*0bb0*/  VIADD R3, R17, 0xffffffff ;  /* 0xffffffff11037836 */ /* 0x004fe20000000000 */
[----:B------:R-:W-:Y:S01]  /*0bc0*/  LOP3.LUT R10, R23, R10, RZ, 0xc0, !PT ;  /* 0x0000000a170a7212 */ /* 0x000fe200078ec0ff */
[----:B------:R-:W-:Y:S01]  /*0bd0*/  IMAD.MOV R11, RZ, RZ, -R11 ;  /* 0x000000ffff0b7224 */ /* 0x000fe200078e0a0b */
[----:B------:R-:W-:Y:S01]  /*0be0*/  R2UR UR22, R24 ;  /* 0x00000000181672ca */ /* 0x000fe200000e0000 */
[----:B------:R-:W-:Y:S01]  /*0bf0*/  IMAD.MOV R4, RZ, RZ, -R2 ;  /* 0x000000ffff047224 */ /* 0x000fe200078e0a02 */
[----:B------:R-:W-:Y:S01]  /*0c00*/  LOP3.LUT R3, R12, R3, RZ, 0xc0, !PT ;  /* 0x000000030c037212 */ /* 0x000fe200078ec0ff */
[----:B------:R-:W-:Y:S02]  /*0c10*/  @P2 IMAD R8, R13, R11, R0 ;  /* 0x0000000b0d082224 */ /* 0x000fe400078e0200 */
[----:B------:R-:W-:Y:S02]  /*0c20*/  IMAD R9, R9, R2, R10 ;  /* 0x0000000209097224 */ /* 0x000fe400078e020a */
[----:B0-----:R-:W-:-:S02]  /*0c30*/  IMAD R0, R4, R21, R22 ;  /* 0x0000001504007224 */ /* 0x001fc400078e0216 */
[----:B------:R-:W-:Y:S02]  /*0c40*/  IMAD R8, R9, R20, R8 ;  /* 0x0000001409087224 */ /* 0x000fe400078e0208 */
[----:B------:R-:W-:Y:S02]  /*0c50*/  IMAD R3, R0, R17, R3 ;  /* 0x0000001100037224 */ /* 0x000fe400078e0203 */
[----:B------:R-:W-:-:S03]  /*0c60*/  IMAD.MOV.U32 R4, RZ, RZ, 0x1 ;  /* 0x00000001ff047424 */ /* 0x000fc600078e00ff */
[----:B------:R-:W-:Y:S02]  /*0c70*/  SEL R2, R3, R8, !P2 ;  /* 0x0000000803027207 */ /* 0x000fe40005000000 */
[----:B------:R-:W-:-:S03]  /*0c80*/  SEL R0, R8, R3, !P2 ;  /* 0x0000000308007207 */ /* 0x000fc60005000000 */
[----:B------:R0:W-:Y:S04]  /*0c90*/  STL [R1+0x80], R2 ;  /* 0x0000800201007387 */ /* 0x0001e80000100800 */
[----:B------:R0:W-:Y:S02]  /*0ca0*/  STL [R1+0x84], R0 ;  /* 0x0000840001007387 */ /* 0x0001e40000100800 */
.L_x_4:
[----:B------:R-:W-:-:S08]  /*0cb0*/  NOP ;  /* 0x0000000000007918 */ /* 0x000fd00000000000 */
[----:B------:R-:W1:Y:S02]  /*0cc0*/  USETMAXREG.TRY_ALLOC.CTAPOOL UP0, 0xe8 ;  /* 0x000000e8000079c8 */ /* 0x000e640008000600 */
[----:B-1----:R-:W-:-:S13]  /*0cd0*/  PLOP3.LUT P0, PT, PT, PT, UP0, 0x80, 0x0 ;  /* 0x000000000000781c */ /* 0x002fda0003f0f008 */
[----:B------:R-:W-:Y:S05]  /*0ce0*/  @!P0 BRA `(.L_x_4) ;  /* 0xfffffffc00f08947 */ /* 0x000fea000383ffff */
[----:B------:R-:W-:Y:S01]  /*0cf0*/  ULDC.64 UR4, c[0x0][0x598] ;  /* 0x0001660000047ab9 */ /* 0x000fe20000000a00 */
[----:B------:R-:W-:Y:S01]  /*0d00*/  ULDC.64 UR18, c[0x0][0x208] ;  /* 0x0000820000127ab9 */ /* 0x000fe20000000a00 */
[----:B------:R-:W-:-:S04]  /*0d10*/  ISETP.NE.U32.AND P0, PT, RZ, UR4, PT ;  /* 0x00000004ff007c0c */ /* 0x000fc8000bf05070 */
[----:B------:R-:W-:-:S13]  /*0d20*/  ISETP.NE.AND.EX P0, PT, RZ, UR5, PT, P0 ;  /* 0x00000005ff007c0c */ /* 0x000fda000bf05300 */
[----:B------:R-:W-:Y:S05]  /*0d30*/  @!P0 BRA `(.L_x_7) ;  /* 0x0000000000208947 */ /* 0x000fea0003800000 */
[----:B0-----:R-:W0:Y:S02]  /*0d40*/  LDC.64 R2, c[0x0][0x598] ;  /* 0x00016600ff027b82 */ /* 0x001e240000000a00 */
[----:B0-----:R-:W2:Y:S02]  /*0d50*/  LDG.E.64 R2, desc[UR18][R2.64] ;  /* 0x0000001202027981 */ /* 0x001ea4000c1e1b00 */
[----:B--2---:R-:W-:-:S04]  /*0d60*/  ISETP.NE.U32.AND P0, PT, R2, RZ, PT ;  /* 0x000000ff0200720c */ /* 0x004fc80003f05070 */
[----:B------:R-:W-:-:S13]  /*0d70*/  ISETP.NE.AND.EX P0, PT, R3, RZ, PT, P0 ;  /* 0x000000ff0300720c */ /* 0x000fda0003f05300 */
[----:B------:R-:W-:Y:S05]  /*0d80*/  @!P0 BRA `(.L_x_7) ;  /* 0x00000000000c8947 */ /* 0x000fea0003800000 */
[----:B------:R-:W2:Y:S02]  /*0d90*/  LD.E R2, desc[UR18][R2.64] ;  /* 0x0000001202027980 */ /* 0x000ea4000c101900 */
[----:B--2---:R-:W-:Y:S01]  /*0da0*/  R2UR UR20, R2 ;  /* 0x00000000021472ca */ /* 0x004fe200000e0000 */
[----:B------:R-:W-:-:S14]  /*0db0*/  BRA `(.L_x_8) ;  /* 0x0000000000247947 */ /* 0x000fdc0003800000 */
.L_x_7:
[----:B------:R-:W-:Y:S02]  /*0dc0*/  ULDC.64 UR4, c[0x0][0x588] ;  /* 0x0001620000047ab9 */ /* 0x000fe40000000a00 */
[----:B------:R-:W-:-:S04]  /*0dd0*/  ISETP.NE.U32.AND P0, PT, RZ, UR4, PT ;  /* 0x00000004ff007c0c */ /* 0x000fc8000bf05070 */
[----:B------:R-:W-:-:S13]  /*0de0*/  ISETP.NE.AND.EX P0, PT, RZ, UR5, PT, P0 ;  /* 0x00000005ff007c0c */ /* 0x000fda000bf05300 */
[----:B------:R-:W-:Y:S05]  /*0df0*/  @!P0 BRA `(.L_x_9) ;  /* 0x0000000000108947 */ /* 0x000fea0003800000 */
[----:B0-----:R-:W0:Y:S02]  /*0e00*/  LDC.64 R2, c[0x0][0x588] ;  /* 0x00016200ff027b82 */ /* 0x001e240000000a00 */
[----:B0-----:R-:W2:Y:S02]  /*0e10*/  LDG.E R2, desc[UR18][R2.64] ;  /* 0x0000001202027981 */ /* 0x001ea4000c1e1900 */
[----:B--2---:R-:W-:Y:S01]  /*0e20*/  R2UR UR20, R2 ;  /* 0x00000000021472ca */ /* 0x004fe200000e0000 */
[----:B------:R-:W-:-:S14]  /*0e30*/  BRA `(.L_x_8) ;  /* 0x0000000000047947 */ /* 0x000fdc0003800000 */
.L_x_9:
[----:B------:R-:W-:-:S05]  /*0e40*/  ULDC UR20, c[0x0][0x580] ;  /* 0x0001600000147ab9 */ /* 0x000fca0000000800 */
.L_x_8:
[----:B------:R-:W-:Y:S02]  /*0e50*/  ULDC.64 UR4, c[0x0][0x5a0] ;  /* 0x0001680000047ab9 */ /* 0x000fe40000000a00 */
        /* <DEDUP_REMOVED lines=11> */
.L_x_10:
        /* <DEDUP_REMOVED lines=8> */
.L_x_12:
[----:B------:R-:W-:-:S05]  /*0f90*/  ULDC UR21, c[0x0][0x584] ;  /* 0x0001610000157ab9 */ /* 0x000fca0000000800 */
.L_x_11:
[----:B------:R-:W-:-:S13]  /*0fa0*/  LOP3.LUT P0, RZ, R4, 0xff, RZ, 0xc0, !PT ;  /* 0x000000ff04ff7812 */ /* 0x000fda000780c0ff */
[----:B------:R-:W-:Y:S05]  /*0fb0*/  @!P0 EXIT ;  /* 0x000000000000894d */ /* 0x000fea0003800000 */
[----:B------:R-:W-:Y:S01]  /*0fc0*/  ULDC UR4, c[0x0][0x28c] ;  /* 0x0000a30000047ab9 */ /* 0x000fe20000000800 */
[----:B------:R-:W-:Y:S02]  /*0fd0*/  ULOP3.LUT UR23, UR13, 0x1, URZ, 0xfc, !UPT ;  /* 0x000000010d177892 */ /* 0x000fe4000f8efc3f */
[----:B------:R-:W-:-:S04]  /*0fe0*/  UIADD3 UR4, UR4, 0x1f, URZ ;  /* 0x0000001f04047890 */ /* 0x000fc8000fffe03f */
[----:B------:R-:W-:-:S04]  /*0ff0*/  USHF.R.S32.HI UR5, URZ, 0x1f, UR4 ;  /* 0x0000001f3f057899 */ /* 0x000fc80008011404 */
[----:B------:R-:W-:-:S03]  /*1000*/  ULEA.HI UR5, UR5, UR4, URZ, 0x5 ;  /* 0x0000000405057291 */ /* 0x000fc6000f8f283f */
[----:B------:R-:W-:Y:S01]  /*1010*/  UMOV UR4, URZ ;  /* 0x0000003f00047c82 */ /* 0x000fe20008000000 */
[----:B------:R-:W-:-:S03]  /*1020*/  USHF.R.S32.HI UR12, URZ, 0x5, UR5 ;  /* 0x000000053f0c7899 */ /* 0x000fc60008011405 */
[----:B------:R-:W-:-:S09]  /*1030*/  UMOV UR5, URZ ;  /* 0x0000003f00057c82 */ /* 0x000fd20008000000 */
.L_x_293:
[----:B0-----:R-:W0:Y:S01]  /*1040*/  S2R R0, SR_TID.X ;  /* 0x0000000000007919 */ /* 0x001e220000002100 */
[----:B-1----:R-:W1:Y:S01]  /*1050*/  S2UR UR11, SR_CgaCtaId ;  /* 0x00000000000b79c3 */ /* 0x002e620000008800 */
[----:B------:R-:W-:Y:S01]  /*1060*/  UMOV UR14, 0x400 ;  /* 0x00000400000e7882 */ /* 0x000fe20000000000 */
[----:B------:R-:W-:Y:S01]  /*1070*/  UMOV UR6, URZ ;  /* 0x0000003f00067c82 */ /* 0x000fe20008000000 */
[----:B------:R-:W-:Y:S01]  /*1080*/  STL [R1+0x74], RZ ;  /* 0x000074ff01007387 */ /* 0x000fe20000100800 */
[----:B------:R-:W-:Y:S01]  /*1090*/  UMOV UR7, URZ ;  /* 0x0000003f00077c82 */ /* 0x000fe20008000000 */
[----:B------:R-:W-:Y:S01]  /*10a0*/  UMOV UR8, URZ ;  /* 0x0000003f00087c82 */ /* 0x000fe20008000000 */
[----:B------:R-:W-:Y:S01]  /*10b0*/  UMOV UR16, UR5 ;  /* 0x0000000500107c82 */ /* 0x000fe20008000000 */
[----:B------:R-:W-:Y:S01]  /*10c0*/  STL [R1+0x70], RZ ;  /* 0x000070ff01007387 */ /* 0x000fe20000100800 */
[----:B--2---:R-:W2:Y:S01]  /*10d0*/  LDC R2, c[0x0][0x28c] ;  /* 0x0000a300ff027b82 */ /* 0x004ea20000000800 */
[----:B------:R-:W-:-:S02]  /*10e0*/  CS2R R4, SRZ ;  /* 0x0000000000047805 */ /* 0x000fc4000001ff00 */
[----:B------:R-:W-:Y:S01]  /*10f0*/  CS2R R6, SRZ ;  /* 0x0000000000067805 */ /* 0x000fe2000001ff00 */
[----:B------:R-:W-:Y:S01]  /*1100*/  STL [R1+0x6c], RZ ;  /* 0x00006cff01007387 */ /* 0x000fe20000100800 */
[----:B------:R-:W-:Y:S02]  /*1110*/  CS2R R8, SRZ ;  /* 0x0000000000087805 */ /* 0x000fe4000001ff00 */
[----:B------:R-:W-:Y:S02]  /*1120*/  CS2R R10, SRZ ;  /* 0x00000000000a7805 */ /* 0x000fe4000001ff00 */
[----:B------:R-:W-:Y:S01]  /*1130*/  CS2R R12, SRZ ;  /* 0x00000000000c7805 */ /* 0x000fe2000001ff00 */
[----:B------:R-:W-:Y:S01]  /*1140*/  STL [R1+0x68], RZ ;  /* 0x000068ff01007387 */ /* 0x000fe20000100800 */
[----:B------:R-:W-:Y:S02]  /*1150*/  CS2R R14, SRZ ;  /* 0x00000000000e7805 */ /* 0x000fe4000001ff00 */
[----:B------:R-:W-:-:S02]  /*1160*/  CS2R R16, SRZ ;  /* 0x0000000000107805 */ /* 0x000fc4000001ff00 */
[----:B------:R-:W-:Y:S01]  /*1170*/  CS2R R18, SRZ ;  /* 0x0000000000127805 */ /* 0x000fe2000001ff00 */
[----:B------:R-:W-:Y:S01]  /*1180*/  STL [R1+0x64], RZ ;  /* 0x000064ff01007387 */ /* 0x000fe20000100800 */
[----:B------:R-:W-:Y:S02]  /*1190*/  CS2R R20, SRZ ;  /* 0x0000000000147805 */ /* 0x000fe4000001ff00 */
[----:B------:R-:W-:Y:S02]  /*11a0*/  CS2R R22, SRZ ;  /* 0x0000000000167805 */ /* 0x000fe4000001ff00 */
[----:B------:R-:W-:Y:S01]  /*11b0*/  CS2R R152, SRZ ;  /* 0x0000000000987805 */ /* 0x000fe2000001ff00 */
[----:B------:R-:W-:Y:S01]  /*11c0*/  STL [R1+0x60], RZ ;  /* 0x000060ff01007387 */ /* 0x000fe20000100800 */
[----:B-1----:R-:W-:Y:S01]  /*11d0*/  ULEA UR14, UR11, UR14, 0x18 ;  /* 0x0000000e0b0e7291 */ /* 0x002fe2000f8ec03f */
[----:B------:R-:W-:Y:S02]  /*11e0*/  CS2R R154, SRZ ;  /* 0x00000000009a7805 */ /* 0x000fe4000001ff00 */
[----:B------:R-:W-:Y:S01]  /*11f0*/  CS2R R156, SRZ ;  /* 0x00000000009c7805 */ /* 0x000fe2000001ff00 */
[----:B------:R-:W-:Y:S01]  /*1200*/  STL [R1+0x5c], RZ ;  /* 0x00005cff01007387 */ /* 0x000fe20000100800 */
[----:B------:R-:W-:-:S02]  /*1210*/  CS2R R158, SRZ ;  /* 0x00000000009e7805 */ /* 0x000fc4000001ff00 */
[----:B------:R-:W-:Y:S02]  /*1220*/  CS2R R160, SRZ ;  /* 0x0000000000a07805 */ /* 0x000fe4000001ff00 */
[----:B------:R-:W-:Y:S02]  /*1230*/  CS2R R162, SRZ ;  /* 0x0000000000a27805 */ /* 0x000fe4000001ff00 */
[----:B0-----:R-:W-:Y:S01]  /*1240*/  LOP3.LUT R0, R0, 0x80, RZ, 0xc0, !PT ;  /* 0x0000008000007812 */ /* 0x001fe200078ec0ff */
[----:B------:R-:W-:Y:S01]  /*1250*/  STL [R1+0x58], RZ ;  /* 0x000058ff01007387 */ /* 0x000fe20000100800 */
[----:B--2---:R-:W-:Y:S02]  /*1260*/  ISETP.GE.AND P0, PT, R2, 0x1, PT ;  /* 0x000000010200780c */ /* 0x004fe40003f06270 */
[----:B------:R-:W-:Y:S02]  /*1270*/  CS2R R2, SRZ ;  /* 0x0000000000027805 */ /* 0x000fe4000001ff00 */
[----:B------:R-:W-:Y:S01]  /*1280*/  SHF.R.U32.HI R0, RZ, 0x7, R0 ;  /* 0x00000007ff007819 */ /* 0x000fe20000011600 */
[----:B------:R-:W-:Y:S01]  /*1290*/  STL [R1+0x54], RZ ;  /* 0x000054ff01007387 */ /* 0x000fe20000100800 */
[----:B------:R-:W-:-:S02]  /*12a0*/  CS2R R164, SRZ ;  /* 0x0000000000a47805 */ /* 0x000fc4000001ff00 */
[----:B------:R-:W-:Y:S02]  /*12b0*/  CS2R R166, SRZ ;  /* 0x0000000000a67805 */ /* 0x000fe4000001ff00 */
[----:B------:R-:W-:Y:S01]  /*12c0*/  CS2R R168, SRZ ;  /* 0x0000000000a87805 */ /* 0x000fe2000001ff00 */
[----:B------:R-:W-:Y:S01]  /*12d0*/  STL [R1+0x50], RZ ;  /* 0x000050ff01007387 */ /* 0x000fe20000100800 */
[----:B------:R-:W-:Y:S02]  /*12e0*/  CS2R R170, SRZ ;  /* 0x0000000000aa7805 */ /* 0x000fe4000001ff00 */
[----:B------:R-:W-:Y:S02]  /*12f0*/  CS2R R172, SRZ ;  /* 0x0000000000ac7805 */ /* 0x000fe4000001ff00 */
[----:B------:R-:W-:Y:S01]  /*1300*/  CS2R R174, SRZ ;  /* 0x0000000000ae7805 */ /* 0x000fe2000001ff00 */
[----:B------:R-:W0:Y:S01]  /*1310*/  SHFL.IDX PT, R0, R0, RZ, 0x1f ;  /* 0x00001fff00007589 */ /* 0x000e2200000e0000 */
[----:B------:R-:W-:-:S02]  /*1320*/  CS2R R176, SRZ ;  /* 0x0000000000b07805 */ /* 0x000fc4000001ff00 */
[----:B------:R-:W-:Y:S02]  /*1330*/  CS2R R178, SRZ ;  /* 0x0000000000b27805 */ /* 0x000fe4000001ff00 */
[----:B------:R-:W-:Y:S01]  /*1340*/  CS2R R180, SRZ ;  /* 0x0000000000b47805 */ /* 0x000fe2000001ff00 */
[----:B------:R1:W-:Y:S01]  /*1350*/  STL [R1+0x4c], RZ ;  /* 0x00004cff01007387 */ /* 0x0003e20000100800 */
[----:B------:R-:W-:Y:S02]  /*1360*/  CS2R R182, SRZ ;  /* 0x0000000000b67805 */ /* 0x000fe4000001ff00 */
[----:B------:R-:W-:Y:S02]  /*1370*/  CS2R R184, SRZ ;  /* 0x0000000000b87805 */ /* 0x000fe4000001ff00 */
[----:B------:R-:W-:Y:S01]  /*1380*/  CS2R R186, SRZ ;  /* 0x0000000000ba7805 */ /* 0x000fe2000001ff00 */
[----:B------:R1:W-:Y:S01]  /*1390*/  STL [R1+0x48], RZ ;  /* 0x000048ff01007387 */ /* 0x0003e20000100800 */
        /* <DEDUP_REMOVED lines=14> */
[----:B------:R-:W-:Y:S02]  /*1480*/  CS2R R210, SRZ ;  /* 0x0000000000d27805 */ /* 0x000fe4000001ff00 */
[----:B0-----:R-:W-:Y:S01]  /*1490*/  R2UR UR9, R0 ;  /* 0x00000000000972ca */ /* 0x001fe200000e0000 */
[----:B------:R1:W-:Y:S01]  /*14a0*/  STL [R1+0x38], RZ ;  /* 0x000038ff01007387 */ /* 0x0003e20000100800 */
[----:B------:R-:W-:Y:S01]  /*14b0*/  IMAD.MOV.U32 R0, RZ, RZ, RZ ;  /* 0x000000ffff007224 */ /* 0x000fe200078e00ff */
[----:B------:R-:W-:-:S02]  /*14c0*/  CS2R R212, SRZ ;  /* 0x0000000000d47805 */ /* 0x000fc4000001ff00 */
[----:B------:R-:W-:Y:S01]  /*14d0*/  CS2R R214, SRZ ;  /* 0x0000000000d67805 */ /* 0x000fe2000001ff00 */
[----:B------:R1:W-:Y:S01]  /*14e0*/  STL [R1+0x34], RZ ;  /* 0x000034ff01007387 */ /* 0x0003e20000100800 */
[----:B------:R-:W-:Y:S02]  /*14f0*/  CS2R R216, SRZ ;  /* 0x0000000000d87805 */ /* 0x000fe4000001ff00 */
[----:B------:R-:W-:Y:S02]  /*1500*/  CS2R R218, SRZ ;  /* 0x0000000000da7805 */ /* 0x000fe4000001ff00 */
[----:B------:R-:W-:Y:S01]  /*1510*/  CS2R R220, SRZ ;  /* 0x0000000000dc7805 */ /* 0x000fe2000001ff00 */
[----:B------:R1:W-:Y:S01]  /*1520*/  STL [R1+0x30], RZ ;  /* 0x000030ff01007387 */ /* 0x0003e20000100800 */
[----:B------:R-:W-:Y:S02]  /*1530*/  CS2R R222, SRZ ;  /* 0x0000000000de7805 */ /* 0x000fe4000001ff00 */
[----:B------:R-:W-:Y:S01]  /*1540*/  CS2R R224, SRZ ;  /* 0x0000000000e07805 */ /* 0x000fe2000001ff00 */
[----:B------:R-:W-:Y:S01]  /*1550*/  IMAD.MOV.U32 R226, RZ, RZ, RZ ;  /* 0x000000ffffe27224 */ /* 0x000fe200078e00ff */
[----:B------:R1:W-:Y:S01]  /*1560*/  STL [R1+0x2c], RZ ;  /* 0x00002cff01007387 */ /* 0x0003e20000100800 */
[----:B------:R-:W-:Y:S01]  /*1570*/  ULEA.HI UR10, UR9, UR9, URZ, 0x1 ;  /* 0x00000009090a7291 */ /* 0x000fe2000f8f083f */
[----:B------:R-:W-:Y:S01]  /*1580*/  IMAD.U32 R227, RZ, RZ, UR4 ;  /* 0x00000004ffe37e24 */ /* 0x000fe2000f8e00ff */
[----:B------:R-:W-:Y:S01]  /*1590*/  CS2R R24, SRZ ;  /* 0x0000000000187805 */ /* 0x000fe2000001ff00 */
[----:B------:R1:W-:Y:S01]  /*15a0*/  STL [R1+0x28], RZ ;  /* 0x000028ff01007387 */ /* 0x0003e20000100800 */
[----:B------:R-:W-:Y:S01]  /*15b0*/  ULOP3.LUT UR10, UR10, 0x1ffffe, URZ, 0xc0, !UPT ;  /* 0x001ffffe0a0a7892 */ /* 0x000fe2000f8ec03f */
[----:B------:R-:W-:-:S02]  /*15c0*/  CS2R R26, SRZ ;  /* 0x00000000001a7805 */ /* 0x000fc4000001ff00 */
[----:B------:R-:W-:Y:S01]  /*15d0*/  CS2R R28, SRZ ;  /* 0x00000000001c7805 */ /* 0x000fe2000001ff00 */
[----:B------:R1:W-:Y:S01]  /*15e0*/  STL [R1+0x24], RZ ;  /* 0x000024ff01007387 */ /* 0x0003e20000100800 */
[----:B------:R-:W-:Y:S01]  /*15f0*/  UIADD3 UR10, UR9, -UR10, URZ ;  /* 0x8000000a090a7290 */ /* 0x000fe2000fffe03f */
[----:B---34-:R-:W-:Y:S02]  /*1600*/  CS2R R30, SRZ ;  /* 0x00000000001e7805 */ /* 0x018fe4000001ff00 */
[----:B------:R-:W-:Y:S01]  /*1610*/  CS2R R32, SRZ ;  /* 0x0000000000207805 */ /* 0x000fe2000001ff00 */
[----:B------:R1:W-:Y:S01]  /*1620*/  STL [R1+0x20], RZ ;  /* 0x000020ff01007387 */ /* 0x0003e20000100800 */
[----:B------:R-:W-:Y:S01]  /*1630*/  ULEA UR10, UR10, UR14, 0xb ;  /* 0x0000000e0a0a7291 */ /* 0x000fe2000f8e583f */
[----:B------:R-:W-:Y:S02]  /*1640*/  CS2R R34, SRZ ;  /* 0x0000000000227805 */ /* 0x000fe4000001ff00 */
[----:B------:R-:W-:Y:S01]  /*1650*/  CS2R R36, SRZ ;  /* 0x0000000000247805 */ /* 0x000fe2000001ff00 */
[----:B------:R1:W-:Y:S01]  /*1660*/  STL [R1+0x1c], RZ ;  /* 0x00001cff01007387 */ /* 0x0003e20000100800 */
[----:B------:R-:W-:Y:S01]  /*1670*/  UIADD3 UR10, UR10, 0x100, URZ ;  /* 0x000001000a0a7890 */ /* 0x000fe2000fffe03f */
[----:B------:R-:W-:-:S02]  /*1680*/  CS2R R38, SRZ ;  /* 0x0000000000267805 */ /* 0x000fc4000001ff00 */
[----:B------:R-:W-:Y:S01]  /*1690*/  CS2R R40, SRZ ;  /* 0x0000000000287805 */ /* 0x000fe2000001ff00 */
[----:B------:R1:W-:Y:S01]  /*16a0*/  STL [R1+0x18], RZ ;  /* 0x000018ff01007387 */ /* 0x0003e20000100800 */
[----:B------:R-:W-:Y:S01]  /*16b0*/  USHF.R.U32.HI UR10, URZ, 0x4, UR10 ;  /* 0x000000043f0a7899 */ /* 0x000fe2000801160a */
[----:B------:R-:W-:Y:S02]  /*16c0*/  CS2R R42, SRZ ;  /* 0x00000000002a7805 */ /* 0x000fe4000001ff00 */
[----:B------:R-:W-:Y:S01]  /*16d0*/  CS2R R44, SRZ ;  /* 0x00000000002c7805 */ /* 0x000fe2000001ff00 */
[----:B------:R1:W-:Y:S01]  /*16e0*/  STL [R1+0x14], RZ ;  /* 0x000014ff01007387 */ /* 0x0003e20000100800 */
[----:B------:R-:W-:Y:S01]  /*16f0*/  ULOP3.LUT UR15, UR10, 0x3fff, URZ, 0xc0, !UPT ;  /* 0x00003fff0a0f7892 */ /* 0x000fe2000f8ec03f */
        /* <DEDUP_REMOVED lines=18> */
[----:B------:R1:W-:Y:S01]  /*1820*/  STL [R1], RZ ;  /* 0x000000ff01007387 */ /* 0x0003e20000100800 */
[----:B------:R-:W-:-:S02]  /*1830*/  CS2R R74, SRZ ;  /* 0x00000000004a7805 */ /* 0x000fc4000001ff00 */
[----:B------:R-:W-:Y:S02]  /*1840*/  CS2R R76, SRZ ;  /* 0x00000000004c7805 */ /* 0x000fe4000001ff00 */
[----:B------:R-:W-:Y:S02]  /*1850*/  CS2R R78, SRZ ;  /* 0x00000000004e7805 */ /* 0x000fe4000001ff00 */
[----:B------:R-:W-:Y:S02]  /*1860*/  CS2R R80, SRZ ;  /* 0x0000000000507805 */ /* 0x000fe4000001ff00 */
[----:B------:R-:W-:Y:S02]  /*1870*/  CS2R R82, SRZ ;  /* 0x0000000000527805 */ /* 0x000fe4000001ff00 */
[----:B------:R-:W-:Y:S02]  /*1880*/  CS2R R84, SRZ ;  /* 0x0000000000547805 */ /* 0x000fe4000001ff00 */
        /* <DEDUP_REMOVED lines=32> */
[----:B------:R-:W-:Y:S01]  /*1a90*/  CS2R R150, SRZ ;  /* 0x0000000000967805 */ /* 0x000fe2000001ff00 */
[----:B-1----:R-:W-:Y:S06]  /*1aa0*/  @!P0 BRA `(.L_x_13) ;  /* 0x0000001000548947 */ /* 0x002fec0003800000 */
[----:B------:R-:W-:-:S06]  /*1ab0*/  UISETP.NE.AND UP0, UPT, UR23, 0x3, UPT ;  /* 0x000000031700788c */ /* 0x000fcc000bf05270 */
[----:B------:R-:W-:-:S13]  /*1ac0*/  PLOP3.LUT P1, PT, PT, PT, UP0, 0x80, 0x0 ;  /* 0x000000000000781c */ /* 0x000fda0003f2f008 */
[----:B------:R-:W-:Y:S05]  /*1ad0*/  @!P1 BRA `(.L_x_14) ;  /* 0x0000000000049947 */ /* 0x000fea0003800000 */
[----:B------:R-:W-:Y:S01]  /*1ae0*/  BPT.TRAP 0x1 ;  /* 0x000000040000795c */ /* 0x000fe20000300000 */
.L_x_14:
[----:B------:R-:W-:Y:S01]  /*1af0*/  ULEA UR6, UR5, UR14, 0x3 ;  /* 0x0000000e05067291 */ /* 0x000fe2000f8e183f */
[----:B------:R-:W-:-:S05]  /*1b00*/  IMAD.U32 R0, RZ, RZ, UR4 ;  /* 0x00000004ff007e24 */ /* 0x000fca000f8e00ff */
[----:B------:R-:W-:-:S04]  /*1b10*/  SHF.L.U32 R0, R0, 0x1f, RZ ;  /* 0x0000001f00007819 */ /* 0x000fc800000006ff */
[----:B------:R0:W1:Y:S01]  /*1b20*/  SYNCS.PHASECHK.TRANS64.TRYWAIT P0, [UR6], R0 ;  /* 0x00000000ff0075a7 */ /* 0x0000620008000146 */
[----:B------:R-:W-:Y:S05]  /*1b30*/  @!P1 BRA `(.L_x_15) ;  /* 0x0000000000049947 */ /* 0x000fea0003800000 */
[----:B------:R-:W-:Y:S01]  /*1b40*/  BPT.TRAP 0x1 ;  /* 0x000000040000795c */ /* 0x000fe20000300000 */
.L_x_15:
[----:B-1----:R-:W-:Y:S05]  /*1b50*/  @P0 BRA `(.L_x_16) ;  /* 0x0000000000080947 */ /* 0x002fea0003800000 */
[----:B------:R-:W1:Y:S02]  /*1b60*/  SYNCS.PHASECHK.TRANS64.TRYWAIT P0, [UR6], R0 ;  /* 0x00000000ff0075a7 */ /* 0x000e640008000146 */
[----:B-1----:R-:W-:Y:S05]  /*1b70*/  @!P0 BRA `(.L_x_17) ;  /* 0x000000e000fc8947 */ /* 0x002fea0003800000 */
.L_x_16:
[----:B------:R2:W-:Y:S01]  /*1b80*/  STL [R1+0x74], RZ ;  /* 0x000074ff01007387 */ /* 0x0005e20000100800 */
[----:B------:R-:W-:Y:S01]  /*1b90*/  UIADD3 UR6, UR14, 0x5100, URZ ;  /* 0x000051000e067890 */ /* 0x000fe2000fffe03f */
[----:B------:R-:W-:Y:S01]  /*1ba0*/  WARPGROUP.ARRIVE ;  /* 0x00000000000079c5 */ /* 0x000fe20000000000 */
[----:B------:R-:W-:Y:S01]  /*1bb0*/  ULDC UR7, c[0x0][0x50c] ;  /* 0x0001430000077ab9 */ /* 0x000fe20000000800 */
[----:B------:R2:W-:Y:S01]  /*1bc0*/  STL [R1+0x70], RZ ;  /* 0x000070ff01007387 */ /* 0x0005e20000100800 */
[----:B------:R-:W-:Y:S01]  /*1bd0*/  UISETP.NE.AND UP0, UPT, UR7, 0x1, UPT ;  /* 0x000000010700788c */ /* 0x000fe2000bf05270 */
[----:B01----:R-:W-:Y:S01]  /*1be0*/  IMAD.MOV.U32 R0, RZ, RZ, RZ ;  /* 0x000000ffff007224 */ /* 0x003fe200078e00ff */
[----:B------:R-:W-:Y:S01]  /*1bf0*/  USHF.R.U32.HI UR6, URZ, 0x4, UR6 ;  /* 0x000000043f067899 */ /* 0x000fe20008011606 */
[----:B------:R2:W-:Y:S01]  /*1c00*/  STL [R1+0x6c], RZ ;  /* 0x00006cff01007387 */ /* 0x0005e20000100800 */
[----:B------:R-:W-:Y:S01]  /*1c10*/  USEL UR7, URZ, 0x1, UP0 ;  /* 0x000000013f077887 */ /* 0x000fe20008000000 */
[----:B------:R-:W-:Y:S01]  /*1c20*/  CS2R R2, SRZ ;  /* 0x0000000000027805 */ /* 0x000fe2000001ff00 */
[----:B------:R-:W-:Y:S01]  /*1c30*/  ULOP3.LUT UR6, UR6, 0x3fff, URZ, 0xc0, !UPT ;  /* 0x00003fff06067892 */ /* 0x000fe2000f8ec03f */
[----:B------:R2:W-:Y:S01]  /*1c40*/  STL [R1+0x68], RZ ;  /* 0x000068ff01007387 */ /* 0x0005e20000100800 */
[----:B------:R-:W-:Y:S01]  /*1c50*/  ULOP3.LUT UR8, UR15, 0x10000, URZ, 0xfc, !UPT ;  /* 0x000100000f087892 */ /* 0x000fe2000f8efc3f */
[----:B------:R-:W-:Y:S01]  /*1c60*/  CS2R R4, SRZ ;  /* 0x0000000000047805 */ /* 0x000fe2000001ff00 */
[----:B------:R-:W-:Y:S01]  /*1c70*/  ULOP3.LUT UR6, UR6, 0x10000, URZ, 0xfc, !UPT ;  /* 0x0001000006067892 */ /* 0x000fe2000f8efc3f */
[----:B------:R2:W-:Y:S01]  /*1c80*/  STL [R1+0x64], RZ ;  /* 0x000064ff01007387 */ /* 0x0005e20000100800 */
[----:B------:R-:W-:Y:S01]  /*1c90*/  ISETP.NE.AND P0, PT, RZ, UR7, PT ;  /* 0x00000007ff007c0c */ /* 0x000fe2000bf05270 */
[----:B------:R-:W-:Y:S01]  /*1ca0*/  ULEA UR8, UR5, UR8, 0x8 ;  /* 0x0000000805087291 */ /* 0x000fe2000f8e403f */
[----:B------:R-:W-:Y:S01]  /*1cb0*/  CS2R R6, SRZ ;  /* 0x0000000000067805 */ /* 0x000fe2000001ff00 */
[----:B------:R2:W-:Y:S01]  /*1cc0*/  STL [R1+0x60], RZ ;  /* 0x000060ff01007387 */ /* 0x0005e20000100800 */
[----:B------:R-:W-:Y:S01]  /*1cd0*/  ULEA UR10, UR5, UR6, 0x9 ;  /* 0x00000006050a7291 */ /* 0x000fe2000f8e483f */
[----:B------:R-:W-:Y:S01]  /*1ce0*/  CS2R R8, SRZ ;  /* 0x0000000000087805 */ /* 0x000fe2000001ff00 */
[----:B------:R-:W-:Y:S01]  /*1cf0*/  UMOV UR9, 0xc0000010 ;  /* 0xc000001000097882 */ /* 0x000fe20000000000 */
[----:B------:R2:W-:Y:S01]  /*1d00*/  STL [R1+0x5c], RZ ;  /* 0x00005cff01007387 */ /* 0x0005e20000100800 */
[----:B------:R-:W-:Y:S01]  /*1d10*/  UMOV UR11, 0xc0000010 ;  /* 0xc0000010000b7882 */ /* 0x000fe20000000000 */
[----:B------:R-:W-:Y:S01]  /*1d20*/  UMOV UR6, 0x1 ;  /* 0x0000000100067882 */ /* 0x000fe20000000000 */
[----:B------:R-:W-:Y:S01]  /*1d30*/  CS2R R10, SRZ ;  /* 0x00000000000a7805 */ /* 0x000fe2000001ff00 */
[----:B------:R2:W-:Y:S01]  /*1d40*/  STL [R1+0x58], RZ ;  /* 0x000058ff01007387 */ /* 0x0005e20000100800 */
[----:B------:R-:W-:Y:S01]  /*1d50*/  CS2R R12, SRZ ;  /* 0x00000000000c7805 */ /* 0x000fe2000001ff00 */
[----:B------:R-:W-:Y:S01]  /*1d60*/  QGMMA.64x256x32.F32.E5M2.E5M2 R24, gdesc[UR8], RZ, !UPT, gsb0 ;  /* 0x03e00000081879f3 */ /* 0x000fe2000c0038ff */
        /* <DEDUP_REMOVED lines=55> */
[----:B------:R-:W-:Y:S01]  /*20e0*/  CS2R R224, SRZ ;  /* 0x0000000000e07805 */ /* 0x000fe2000001ff00 */
[----:B------:R-:W-:Y:S01]  /*20f0*/  IMAD.MOV.U32 R226, RZ, RZ, RZ ;  /* 0x000000ffffe27224 */ /* 0x000fe200078e00ff */
[----:B------:R2:W-:Y:S04]  /*2100*/  STL [R1+0x1c], RZ ;  /* 0x00001cff01007387 */ /* 0x0005e80000100800 */
[----:B------:R2:W-:Y:S04]  /*2110*/  STL [R1+0x18], RZ ;  /* 0x000018ff01007387 */ /* 0x0005e80000100800 */
[----:B------:R2:W-:Y:S04]  /*2120*/  STL [R1+0x14], RZ ;  /* 0x000014ff01007387 */ /* 0x0005e80000100800 */
[----:B------:R2:W-:Y:S04]  /*2130*/  STL [R1+0x10], RZ ;  /* 0x000010ff01007387 */ /* 0x0005e80000100800 */
[----:B------:R2:W-:Y:S04]  /*2140*/  STL [R1+0xc], RZ ;  /* 0x00000cff01007387 */ /* 0x0005e80000100800 */
[----:B------:R2:W-:Y:S04]  /*2150*/  STL [R1+0x8], RZ ;  /* 0x000008ff01007387 */ /* 0x0005e80000100800 */
[----:B------:R2:W-:Y:S04]  /*2160*/  STL [R1+0x4], RZ ;  /* 0x000004ff01007387 */ /* 0x0005e80000100800 */
[----:B------:R2:W-:Y:S01]  /*2170*/  STL [R1], RZ ;  /* 0x000000ff01007387 */ /* 0x0005e20000100800 */
[----:B------:R-:W-:Y:S05]  /*2180*/  @!P0 BRA `(.L_x_18) ;  /* 0x0000000800808947 */ /* 0x000fea0003800000 */
[----:B------:R-:W-:Y:S02]  /*2190*/  WARPGROUP.DEPBAR.LE gsb0, 0x0 ;  /* 0x00008000000079c5 */ /* 0x000fe40000010000 */
[----:B------:R-:W-:-:S01]  /*21a0*/  FADD R227, RZ, R122 ;  /* 0x0000007affe37221 */ /* 0x000fc20000000000 */
[----:B------:R-:W-:Y:S01]  /*21b0*/  FADD R226, RZ, R24 ;  /* 0x00000018ffe27221 */ /* 0x000fe20000000000 */
[----:B------:R-:W-:-:S01]  /*21c0*/  FADD R225, RZ, R25 ;  /* 0x00000019ffe17221 */ /* 0x000fc20000000000 */
[----:B------:R-:W-:Y:S01]  /*21d0*/  FADD R224, RZ, R26 ;  /* 0x0000001affe07221 */ /* 0x000fe20000000000 */
[----:B------:R-:W-:-:S01]  /*21e0*/  FADD R223, RZ, R27 ;  /* 0x0000001bffdf7221 */ /* 0x000fc20000000000 */
[----:B------:R0:W-:Y:S01]  /*21f0*/  STL [R1], R227 ;  /* 0x000000e301007387 */ /* 0x0001e20000100800 */
[----:B------:R-:W-:-:S01]  /*2200*/  FADD R222, RZ, R28 ;  /* 0x0000001cffde7221 */ /* 0x000fc20000000000 */
[----:B------:R-:W-:Y:S01]  /*2210*/  FADD R221, RZ, R29 ;  /* 0x0000001dffdd7221 */ /* 0x000fe20000000000 */
[----:B------:R-:W-:-:S01]  /*2220*/  FADD R220, RZ, R30 ;  /* 0x0000001effdc7221 */ /* 0x000fc20000000000 */
[----:B------:R-:W-:Y:S01]  /*2230*/  FADD R219, RZ, R31 ;  /* 0x0000001fffdb7221 */ /* 0x000fe20000000000 */
[----:B------:R-:W-:-:S01]  /*2240*/  FADD R218, RZ, R32 ;  /* 0x00000020ffda7221 */ /* 0x000fc20000000000 */
[----:B------:R-:W-:Y:S01]  /*2250*/  FADD R217, RZ, R33 ;  /* 0x00000021ffd97221 */ /* 0x000fe20000000000 */
[----:B------:R-:W-:-:S01]  /*2260*/  FADD R216, RZ, R34 ;  /* 0x00000022ffd87221 */ /* 0x000fc20000000000 */
[----:B------:R-:W-:Y:S01]  /*2270*/  FADD R215, RZ, R35 ;  /* 0x00000023ffd77221 */ /* 0x000fe20000000000 */
[----:B------:R-:W-:-:S01]  /*2280*/  FADD R214, RZ, R36 ;  /* 0x00000024ffd67221 */ /* 0x000fc20000000000 */
[----:B0-----:R-:W-:Y:S01]  /*2290*/  FADD R227, RZ, R123 ;  /* 0x0000007bffe37221 */ /* 0x001fe20000000000 */
[----:B------:R-:W-:-:S01]  /*22a0*/  FADD R213, RZ, R37 ;  /* 0x00000025ffd57221 */ /* 0x000fc20000000000 */
[----:B------:R-:W-:Y:S01]  /*22b0*/  FADD R212, RZ, R38 ;  /* 0x00000026ffd47221 */ /* 0x000fe20000000000 */
[----:B------:R-:W-:-:S01]  /*22c0*/  FADD R211, RZ, R39 ;  /* 0x00000027ffd37221 */ /* 0x000fc20000000000 */
[----:B------:R-:W-:Y:S01]  /*22d0*/  FADD R210, RZ, R40 ;  /* 0x00000028ffd27221 */ /* 0x000fe20000000000 */
[----:B------:R0:W-:Y:S01]  /*22e0*/  STL [R1+0x4], R227 ;  /* 0x000004e301007387 */ /* 0x0001e20000100800 */
        /* <DEDUP_REMOVED lines=93> */
[----:B------:R-:W-:Y:S01]  /*28c0*/  UMOV UR6, URZ ;  /* 0x0000003f00067c82 */ /* 0x000fe20008000000 */
[----:B0-----:R-:W-:-:S05]  /*28d0*/  FADD R227, RZ, R130 ;  /* 0x00000082ffe37221 */ /* 0x001fca0000000000 */
[----:B------:R0:W-:Y:S02]  /*28e0*/  STL [R1+0x20], R227 ;  /* 0x000020e301007387 */ /* 0x0001e40000100800 */
        /* <DEDUP_REMOVED lines=42> */
.L_x_18:
[----:B------:R-:W-:-:S04]  /*2b90*/  UIADD3 UR16, UR5, 0x1, URZ ;  /* 0x0000000105107890 */ /* 0x000fc8000fffe03f */
[----:B------:R-:W-:-:S04]  /*2ba0*/  UISETP.NE.AND UP0, UPT, UR16, 0x5, UPT ;  /* 0x000000051000788c */ /* 0x000fc8000bf05270 */
[----:B------:R-:W-:Y:S02]  /*2bb0*/  USEL UR8, URZ, 0x1, UP0 ;  /* 0x000000013f087887 */ /* 0x000fe40008000000 */
[----:B------:R-:W-:Y:S02]  /*2bc0*/  USEL UR16, UR16, URZ, UP0 ;  /* 0x0000003f10107287 */ /* 0x000fe40008000000 */
[----:B------:R-:W-:-:S06]  /*2bd0*/  ULOP3.LUT UR8, UR4, UR8, URZ, 0x3c, !UPT ;  /* 0x0000000804087292 */ /* 0x000fcc000f8e3c3f */
[----:B0-----:R-:W-:Y:S01]  /*2be0*/  IMAD.U32 R227, RZ, RZ, UR8 ;  /* 0x00000008ffe37e24 */ /* 0x001fe2000f8e00ff */
[----:B------:R-:W-:-:S06]  /*2bf0*/  UMOV UR8, 0x1 ;  /* 0x0000000100087882 */ /* 0x000fcc0000000000 */
.L_x_13:
[----:B------:R-:W-:-:S04]  /*2c00*/  UISETP.LT.AND UP0, UPT, UR12, 0x1, UPT ;  /* 0x000000010c00788c */ /* 0x000fc8000bf01270 */
[----:B------:R-:W-:-:S04]  /*2c10*/  USEL UR9, UR12, 0x1, UP0 ;  /* 0x000000010c097887 */ /* 0x000fc80008000000 */
[----:B------:R-:W-:-:S04]  /*2c20*/  UIADD3 UR9, UR12, -UR9, URZ ;  /* 0x800000090c097290 */ /* 0x000fc8000fffe03f */
[----:B------:R-:W-:-:S06]  /*2c30*/  UISETP.GE.AND UP0, UPT, UR9, 0x1, UPT ;  /* 0x000000010900788c */ /* 0x000fcc000bf06270 */
[----:B------:R-:W-:-:S13]  /*2c40*/  PLOP3.LUT P0, PT, PT, PT, UP0, 0x80, 0x0 ;  /* 0x000000000000781c */ /* 0x000fda0003f0f008 */
[----:B------:R-:W-:Y:S05]  /*2c50*/  @!P0 BRA `(.L_x_19) ;  /* 0x0000001000708947 */ /* 0x000fea0003800000 */
[----:B------:R-:W-:Y:S01]  /*2c60*/  IMAD.U32 R228, RZ, RZ, UR9 ;  /* 0x00000009ffe47e24 */ /* 0x000fe2000f8e00ff */
[----:B------:R-:W-:Y:S01]  /*2c70*/  UMOV UR17, UR5 ;  /* 0x0000000500117c82 */ /* 0x000fe20008000000 */
[----:B------:R-:W-:-:S05]  /*2c80*/  ULDC UR24, c[0x0][0x50c] ;  /* 0x0001430000187ab9 */ /* 0x000fca0000000800 */
.L_x_27:
[----:B------:R-:W-:-:S06]  /*2c90*/  UISETP.NE.AND UP0, UPT, UR23, 0x3, UPT ;  /* 0x000000031700788c */ /* 0x000fcc000bf05270 */
[----:B------:R-:W-:-:S13]  /*2ca0*/  PLOP3.LUT P1, PT, PT, PT, UP0, 0x80, 0x0 ;  /* 0x000000000000781c */ /* 0x000fda0003f2f008 */
[----:B01----:R-:W-:Y:S05]  /*2cb0*/  @!P1 BRA `(.L_x_20) ;  /* 0x0000000000049947 */ /* 0x003fea0003800000 */
[----:B------:R-:W-:Y:S01]  /*2cc0*/  BPT.TRAP 0x1 ;  /* 0x000000040000795c */ /* 0x000fe20000300000 */
.L_x_20:
[----:B------:R-:W0:Y:S01]  /*2cd0*/  S2UR UR9, SR_CgaCtaId ;  /* 0x00000000000979c3 */ /* 0x000e220000008800 */
[----:B------:R-:W-:Y:S01]  /*2ce0*/  UMOV UR14, 0x400 ;  /* 0x00000400000e7882 */ /* 0x000fe20000000000 */
[----:B------:R-:W-:Y:S01]  /*2cf0*/  SHF.L.U32 R229, R227, 0x1f, RZ ;  /* 0x0000001fe3e57819 */ /* 0x000fe200000006ff */
[----:B0-----:R-:W-:-:S04]  /*2d00*/  ULEA UR14, UR9, UR14, 0x18 ;  /* 0x0000000e090e7291 */ /* 0x001fc8000f8ec03f */
[----:B------:R-:W-:-:S09]  /*2d10*/  ULEA UR9, UR16, UR14, 0x3 ;  /* 0x0000000e10097291 */ /* 0x000fd2000f8e183f */
[----:B------:R0:W1:Y:S01]  /*2d20*/  SYNCS.PHASECHK.TRANS64.TRYWAIT P0, [UR9], R229 ;  /* 0x000000e5ff0075a7 */ /* 0x0000620008000149 */
[----:B------:R-:W-:Y:S05]  /*2d30*/  @!P1 BRA `(.L_x_21) ;  /* 0x0000000000049947 */ /* 0x000fea0003800000 */
[----:B------:R-:W-:Y:S01]  /*2d40*/  BPT.TRAP 0x1 ;  /* 0x000000040000795c */ /* 0x000fe20000300000 */
.L_x_21:
[----:B-1----:R-:W-:Y:S05]  /*2d50*/  @P0 BRA `(.L_x_22) ;  /* 0x0000000000080947 */ /* 0x002fea0003800000 */
[----:B------:R-:W1:Y:S02]  /*2d60*/  SYNCS.PHASECHK.TRANS64.TRYWAIT P0, [UR9], R229 ;  /* 0x000000e5ff0075a7 */ /* 0x000e640008000149 */
[----:B-1----:R-:W-:Y:S05]  /*2d70*/  @!P0 BRA `(.L_x_23) ;  /* 0x000000d000948947 */ /* 0x002fea0003800000 */
.L_x_22:
[----:B------:R-:W-:Y:S01]  /*2d80*/  UIADD3 UR9, UR14, 0x5100, URZ ;  /* 0x000051000e097890 */ /* 0x000fe2000fffe03f */
[----:B------:R-:W-:Y:S01]  /*2d90*/  WARPGROUP.ARRIVE ;  /* 0x00000000000079c5 */ /* 0x000fe20000000000 */
[----:B------:R-:W-:Y:S02]  /*2da0*/  UISETP.NE.AND UP0, UPT, UR7, URZ, UPT ;  /* 0x0000003f0700728c */ /* 0x000fe4000bf05270 */
[----:B------:R-:W-:Y:S02]  /*2db0*/  USHF.R.U32.HI UR9, URZ, 0x4, UR9 ;  /* 0x000000043f097899 */ /* 0x000fe40008011609 */
[----:B------:R-:W-:Y:S02]  /*2dc0*/  USEL UR8, UR8, URZ, !UP0 ;  /* 0x0000003f08087287 */ /* 0x000fe4000c000000 */
[----:B------:R-:W-:Y:S02]  /*2dd0*/  ULOP3.LUT UR9, UR9, 0x3fff, URZ, 0xc0, !UPT ;  /* 0x00003fff09097892 */ /* 0x000fe4000f8ec03f */
[----:B------:R-:W-:-:S02]  /*2de0*/  ULOP3.LUT UR7, UR15, 0x10000, URZ, 0xfc, !UPT ;  /* 0x000100000f077892 */ /* 0x000fc4000f8efc3f */
[----:B------:R-:W-:Y:S02]  /*2df0*/  ULOP3.LUT UR9, UR9, 0x10000, URZ, 0xfc, !UPT ;  /* 0x0001000009097892 */ /* 0x000fe4000f8efc3f */
[----:B------:R-:W-:Y:S02]  /*2e00*/  UISETP.NE.U32.AND UP0, UPT, UR8, URZ, UPT ;  /* 0x0000003f0800728c */ /* 0x000fe4000bf05070 */
[----:B------:R-:W-:Y:S02]  /*2e10*/  ULEA UR8, UR16, UR7, 0x8 ;  /* 0x0000000710087291 */ /* 0x000fe4000f8e403f */
[----:B------:R-:W-:Y:S01]  /*2e20*/  ULEA UR10, UR16, UR9, 0x9 ;  /* 0x00000009100a7291 */ /* 0x000fe2000f8e483f */
[----:B------:R-:W-:Y:S02]  /*2e30*/  UMOV UR11, 0xc0000010 ;  /* 0xc0000010000b7882 */ /* 0x000fe40000000000 */
[----:B------:R-:W-:Y:S01]  /*2e40*/  UMOV UR9, 0xc0000010 ;  /* 0xc000001000097882 */ /* 0x000fe20000000000 */
[----:B------:R-:W-:-:S05]  /*2e50*/  UIADD3 UR6, UR6, 0x1, URZ ;  /* 0x0000000106067890 */ /* 0x000fca000fffe03f */
[----:B------:R-:W-:Y:S01]  /*2e60*/  QGMMA.64x256x32.F32.E5M2.E5M2 R24, gdesc[UR8], R24, UP0, gsb0 ;  /* 0x03e00000081879f3 */ /* 0x000fe2000b803818 */
[----:B------:R-:W-:-:S04]  /*2e70*/  UISETP.NE.AND UP0, UPT, UR6, UR24, UPT ;  /* 0x000000180600728c */ /* 0x000fc8000bf05270 */
[----:B------:R-:W-:-:S06]  /*2e80*/  USEL UR7, URZ, 0x1, UP0 ;  /* 0x000000013f077887 */ /* 0x000fcc0008000000 */
[----:B------:R-:W-:Y:S01]  /*2e90*/  ISETP.NE.AND P0, PT, RZ, UR7, PT ;  /* 0x00000007ff007c0c */ /* 0x000fe2000bf05270 */
[----:B------:R-:W-:-:S12]  /*2ea0*/  WARPGROUP.DEPBAR.LE gsb0, 0x1 ;  /* 0x00008000000079c5 */ /* 0x000fd80000010100 */
[----:B------:R-:W-:Y:S05]  /*2eb0*/  @!P0 BRA `(.L_x_24) ;  /* 0x0000000c00808947 */ /* 0x000fea0003800000 */
[----:B------:R-:W-:Y:S02]  /*2ec0*/  WARPGROUP.DEPBAR.LE gsb0, 0x0 ;  /* 0x00008000000079c5 */ /* 0x000fe40000010000 */
[----:B------:R-:W-:-:S01]  /*2ed0*/  FADD R226, R24, R226 ;  /* 0x000000e218e27221 */ /* 0x000fc20000000000 */
[----:B------:R-:W-:Y:S01]  /*2ee0*/  FADD R225, R25, R225 ;  /* 0x000000e119e17221 */ /* 0x000fe20000000000 */
[----:B------:R1:W-:Y:S01]  /*2ef0*/  STL [R1+0x88], R227 ;  /* 0x000088e301007387 */ /* 0x0003e20000100800 */
[----:B------:R-:W-:-:S01]  /*2f00*/  FADD R224, R26, R224 ;  /* 0x000000e01ae07221 */ /* 0x000fc20000000000 */
[----:B------:R-:W-:Y:S01]  /*2f10*/  FADD R223, R27, R223 ;  /* 0x000000df1bdf7221 */ /* 0x000fe20000000000 */
[----:B------:R-:W-:-:S01]  /*2f20*/  FADD R222, R28, R222 ;  /* 0x000000de1cde7221 */ /* 0x000fc20000000000 */
[----:B------:R-:W-:Y:S01]  /*2f30*/  FADD R221, R29, R221 ;  /* 0x000000dd1ddd7221 */ /* 0x000fe20000000000 */
[----:B-1----:R-:W3:Y:S04]  /*2f40*/  LDL.LU R227, [R1+0x30] ;  /* 0x0000300001e37983 */ /* 0x002ee80000300800 */
[----:B------:R1:W-:Y:S01]  /*2f50*/  STL [R1+0x8c], R226 ;  /* 0x00008ce201007387 */ /* 0x0003e20000100800 */
[----:B------:R-:W-:-:S01]  /*2f60*/  FADD R220, R30, R220 ;  /* 0x000000dc1edc7221 */ /* 0x000fc20000000000 */
[----:B------:R-:W-:-:S02]  /*2f70*/  FADD R219, R31, R219 ;  /* 0x000000db1fdb7221 */ /* 0x000fc40000000000 */
[----:B-1----:R-:W4:Y:S04]  /*2f80*/  LDL.LU R226, [R1+0x2c] ;  /* 0x00002c0001e27983 */ /* 0x002f280000300800 */
[----:B------:R1:W-:Y:S01]  /*2f90*/  STL [R1+0x90], R225 ;  /* 0x000090e101007387 */ /* 0x0003e20000100800 */
[----:B------:R-:W-:-:S03]  /*2fa0*/  FADD R218, R32, R218 ;  /* 0x000000da20da7221 */ /* 0x000fc60000000000 */
[----:B-1----:R-:W2:Y:S04]  /*2fb0*/  LDL.LU R225, [R1+0x28] ;  /* 0x0000280001e17983 */ /* 0x002ea80000300800 */
        /* <DEDUP_REMOVED lines=9> */
[----:B------:R1:W-:Y:S04]  /*3050*/  STL [R1+0xa0], R221 ;  /* 0x0000a0dd01007387 */ /* 0x0003e80000100800 */
        /* <DEDUP_REMOVED lines=12> */
[----:B-1----:R-:W2:Y:S01]  /*3120*/  LDL.LU R215, [R1] ;  /* 0x0000000001d77983 */ /* 0x002ea20000300800 */
[----:B------:R-:W-:-:S01]  /*3130*/  FADD R214, R36, R214 ;  /* 0x000000d624d67221 */ /* 0x000fc20000000000 */
[----:B------:R-:W-:Y:S01]  /*3140*/  FADD R213, R37, R213 ;  /* 0x000000d525d57221 */ /* 0x000fe20000000000 */
[----:B------:R-:W-:-:S01]  /*3150*/  FADD R212, R38, R212 ;  /* 0x000000d426d47221 */ /* 0x000fc20000000000 */
[----:B------:R-:W-:Y:S01]  /*3160*/  FADD R211, R39, R211 ;  /* 0x000000d327d37221 */ /* 0x000fe20000000000 */
[----:B------:R-:W-:-:S01]  /*3170*/  FADD R210, R40, R210 ;  /* 0x000000d228d27221 */ /* 0x000fc20000000000 */
[----:B------:R-:W-:Y:S01]  /*3180*/  STL [R1+0xbc], R214 ;  /* 0x0000bcd601007387 */ /* 0x000fe20000100800 */
        /* <DEDUP_REMOVED lines=11> */
[----:B------:R1:W-:Y:S01]  /*3240*/  STL [R1+0xc8], R211 ;  /* 0x0000c8d301007387 */ /* 0x0003e20000100800 */
[----:B------:R-:W-:-:S01]  /*3250*/  FADD R200, R50, R200 ;  /* 0x000000c832c87221 */ /* 0x000fc20000000000 */
[----:B------:R-:W-:Y:S01]  /*3260*/  FADD R199, R51, R199 ;  /* 0x000000c733c77221 */ /* 0x000fe20000000000 */
        /* <DEDUP_REMOVED lines=69> */
[----:B-----5:R-:W-:Y:S01]  /*36c0*/  FADD R0, R121, R0 ;  /* 0x0000000079007221 */ /* 0x020fe20000000000 */
[----:B---3--:R-:W-:-:S01]  /*36d0*/  FADD R227, R134, R227 ;  /* 0x000000e386e37221 */ /* 0x008fc20000000000 */
[----:B----4-:R-:W-:Y:S01]  /*36e0*/  FADD R226, R133, R226 ;  /* 0x000000e285e27221 */ /* 0x010fe20000000000 */
[----:B--2---:R-:W-:-:S01]  /*36f0*/  FADD R225, R132, R225 ;  /* 0x000000e184e17221 */ /* 0x004fc20000000000 */
        /* <DEDUP_REMOVED lines=9> */
[----:B------:R-:W-:-:S05]  /*3790*/  FADD R215, R122, R215 ;  /* 0x000000d77ad77221 */ /* 0x000fca0000000000 */
[----:B------:R2:W-:Y:S04]  /*37a0*/  STL [R1], R215 ;  /* 0x000000d701007387 */ /* 0x0005e80000100800 */
[----:B------:R3:W-:Y:S04]  /*37b0*/  STL [R1+0x4], R216 ;  /* 0x000004d801007387 */ /* 0x0007e80000100800 */
        /* <DEDUP_REMOVED lines=8> */
[----:B-1----:R-:W4:Y:S04]  /*3840*/  LDL.LU R211, [R1+0x34] ;  /* 0x0000340001d37983 */ /* 0x002f280000300800 */
[----:B------:R1:W-:Y:S04]  /*3850*/  STL [R1+0x28], R225 ;  /* 0x000028e101007387 */ /* 0x0003e80000100800 */
[----:B------:R-:W4:Y:S04]  /*3860*/  LDL.LU R212, [R1+0x38] ;  /* 0x0000380001d47983 */ /* 0x000f280000300800 */
[----:B------:R1:W-:Y:S04]  /*3870*/  STL [R1+0x2c], R226 ;  /* 0x00002ce201007387 */ /* 0x0003e80000100800 */
[----:B------:R-:W4:Y:S04]  /*3880*/  LDL.LU R213, [R1+0x3c] ;  /* 0x00003c0001d57983 */ /* 0x000f280000300800 */
[----:B------:R1:W-:Y:S04]  /*3890*/  STL [R1+0x30], R227 ;  /* 0x000030e301007387 */ /* 0x0003e80000100800 */
[----:B------:R-:W4:Y:S04]  /*38a0*/  LDL.LU R214, [R1+0x40] ;  /* 0x0000400001d67983 */ /* 0x000f280000300800 */
[----:B--2---:R-:W2:Y:S04]  /*38b0*/  LDL.LU R215, [R1+0x44] ;  /* 0x0000440001d77983 */ /* 0x004ea80000300800 */
[----:B---3--:R-:W3:Y:S04]  /*38c0*/  LDL.LU R216, [R1+0x48] ;  /* 0x0000480001d87983 */ /* 0x008ee80000300800 */
[----:B----4-:R-:W4:Y:S04]  /*38d0*/  LDL.LU R217, [R1+0x4c] ;  /* 0x00004c0001d97983 */ /* 0x010f280000300800 */
[----:B0-----:R-:W4:Y:S04]  /*38e0*/  LDL.LU R218, [R1+0x50] ;  /* 0x0000500001da7983 */ /* 0x001f280000300800 */
[----:B------:R-:W4:Y:S04]  /*38f0*/  LDL.LU R219, [R1+0x54] ;  /* 0x0000540001db7983 */ /* 0x000f280000300800 */
[----:B------:R-:W4:Y:S04]  /*3900*/  LDL.LU R220, [R1+0x58] ;  /* 0x0000580001dc7983 */ /* 0x000f280000300800 */
[----:B------:R-:W4:Y:S04]  /*3910*/  LDL.LU R221, [R1+0x5c] ;  /* 0x00005c0001dd7983 */ /* 0x000f280000300800 */
[----:B------:R-:W4:Y:S04]  /*3920*/  LDL.LU R222, [R1+0x60] ;  /* 0x0000600001de7983 */ /* 0x000f280000300800 */
[----:B------:R-:W4:Y:S04]  /*3930*/  LDL.LU R223, [R1+0x64] ;  /* 0x0000640001df7983 */ /* 0x000f280000300800 */
[----:B------:R-:W4:Y:S04]  /*3940*/  LDL.LU R224, [R1+0x68] ;  /* 0x0000680001e07983 */ /* 0x000f280000300800 */
[----:B-1----:R-:W4:Y:S04]  /*3950*/  LDL.LU R225, [R1+0x6c] ;  /* 0x00006c0001e17983 */ /* 0x002f280000300800 */
[----:B------:R-:W4:Y:S04]  /*3960*/  LDL.LU R226, [R1+0x70] ;  /* 0x0000700001e27983 */ /* 0x000f280000300800 */
[----:B------:R-:W4:Y:S01]  /*3970*/  LDL.LU R227, [R1+0x74] ;  /* 0x0000740001e37983 */ /* 0x000f220000300800 */
[----:B------:R-:W-:-:S05]  /*3980*/  FADD R211, R135, R211 ;  /* 0x000000d387d37221 */ /* 0x000fca0000000000 */
[----:B------:R0:W-:Y:S01]  /*3990*/  STL [R1+0x34], R211 ;  /* 0x000034d301007387 */ /* 0x0001e20000100800 */
[----:B------:R-:W-:-:S03]  /*39a0*/  FADD R212, R136, R212 ;  /* 0x000000d488d47221 */ /* 0x000fc60000000000 */
[----:B0-----:R1:W5:Y:S01]  /*39b0*/  LDL.LU R211, [R1+0xc8] ;  /* 0x0000c80001d37983 */ /* 0x0013620000300800 */
[----:B------:R-:W-:-:S03]  /*39c0*/  FADD R213, R137, R213 ;  /* 0x000000d589d57221 */ /* 0x000fc60000000000 */
[----:B------:R0:W-:Y:S01]  /*39d0*/  STL [R1+0x38], R212 ;  /* 0x000038d401007387 */ /* 0x0001e20000100800 */
[----:B------:R-:W-:-:S01]  /*39e0*/  FADD R214, R138, R214 ;  /* 0x000000d68ad67221 */ /* 0x000fc20000000000 */
[----:B--2---:R-:W-:Y:S02]  /*39f0*/  FADD R215, R139, R215 ;  /* 0x000000d78bd77221 */ /* 0x004fe40000000000 */
[----:B0-----:R1:W5:Y:S01]  /*3a00*/  LDL.LU R212, [R1+0xc4] ;  /* 0x0000c40001d47983 */ /* 0x0013620000300800 */
[----:B---3--:R-:W-:-:S03]  /*3a10*/  FADD R216, R140, R216 ;  /* 0x000000d88cd87221 */ /* 0x008fc60000000000 */
[----:B------:R0:W-:Y:S01]  /*3a20*/  STL [R1+0x3c], R213 ;  /* 0x00003cd501007387 */ /* 0x0001e20000100800 */
[----:B----4-:R-:W-:-:S03]  /*3a30*/  FADD R217, R141, R217 ;  /* 0x000000d98dd97221 */ /* 0x010fc60000000000 */
[----:B0-----:R1:W5:Y:S01]  /*3a40*/  LDL.LU R213, [R1+0xc0] ;  /* 0x0000c00001d57983 */ /* 0x0013620000300800 */
[----:B------:R-:W-:-:S03]  /*3a50*/  FADD R218, R142, R218 ;  /* 0x000000da8eda7221 */ /* 0x000fc60000000000 */
[----:B------:R0:W-:Y:S01]  /*3a60*/  STL [R1+0x40], R214 ;  /* 0x000040d601007387 */ /* 0x0001e20000100800 */
[----:B------:R-:W-:-:S01]  /*3a70*/  FADD R219, R143, R219 ;  /* 0x000000db8fdb7221 */ /* 0x000fc20000000000 */
[----:B------:R-:W-:Y:S02]  /*3a80*/  FADD R220, R144, R220 ;  /* 0x000000dc90dc7221 */ /* 0x000fe40000000000 */
[----:B0-----:R1:W5:Y:S04]  /*3a90*/  LDL.LU R214, [R1+0xbc] ;  /* 0x0000bc0001d67983 */ /* 0x0013680000300800 */
[----:B------:R0:W-:Y:S01]  /*3aa0*/  STL [R1+0x44], R215 ;  /* 0x000044d701007387 */ /* 0x0001e20000100800 */
[----:B------:R-:W-:-:S01]  /*3ab0*/  FADD R221, R145, R221 ;  /* 0x000000dd91dd7221 */ /* 0x000fc20000000000 */
[----:B------:R-:W-:-:S02]  /*3ac0*/  FADD R222, R146, R222 ;  /* 0x000000de92de7221 */ /* 0x000fc40000000000 */
[----:B0-----:R1:W5:Y:S04]  /*3ad0*/  LDL.LU R215, [R1+0xb8] ;  /* 0x0000b80001d77983 */ /* 0x0013680000300800 */
[----:B------:R0:W-:Y:S01]  /*3ae0*/  STL [R1+0x48], R216 ;  /* 0x000048d801007387 */ /* 0x0001e20000100800 */
[----:B------:R-:W-:-:S03]  /*3af0*/  FADD R223, R147, R223 ;  /* 0x000000df93df7221 */ /* 0x000fc60000000000 */
        /* <DEDUP_REMOVED lines=13> */
[----:B------:R0:W-:Y:S04]  /*3bd0*/  STL [R1+0x5c], R221 ;  /* 0x00005cdd01007387 */ /* 0x0001e80000100800 */
        /* <DEDUP_REMOVED lines=12> */
[----:B0-----:R1:W5:Y:S01]  /*3ca0*/  LDL.LU R227, [R1+0x88] ;  /* 0x0000880001e37983 */ /* 0x0013620000300800 */
[----:B------:R-:W-:-:S05]  /*3cb0*/  UMOV UR6, URZ ;  /* 0x0000003f00067c82 */ /* 0x000fca0008000000 */
.L_x_24:
[----:B------:R-:W-:Y:S05]  /*3cc0*/  @!P1 BRA `(.L_x_25) ;  /* 0x0000000000049947 */ /* 0x000fea0003800000 */
[----:B------:R-:W-:Y:S01]  /*3cd0*/  BPT.TRAP 0x1 ;  /* 0x000000040000795c */ /* 0x000fe20000300000 */
.L_x_25:
[----:B------:R-:W-:Y:S02]  /*3ce0*/  UISETP.GT.U32.AND UP0, UPT, UR13, 0x1, UPT ;  /* 0x000000010d00788c */ /* 0x000fe4000bf04070 */
[----:B------:R-:W-:-:S04]  /*3cf0*/  ULEA UR8, UR17, UR14, 0x3 ;  /* 0x0000000e11087291 */ /* 0x000fc8000f8e183f */
[----:B------:R-:W-:Y:S01]  /*3d00*/  UIADD3 UR8, UR8, 0x28, URZ ;  /* 0x0000002808087890 */ /* 0x000fe2000fffe03f */
[----:B------:R-:W-:-:S03]  /*3d10*/  PLOP3.LUT P0, PT, PT, PT, UP0, 0x80, 0x0 ;  /* 0x000000000000781c */ /* 0x000fc60003f0f008 */
[----:B------:R-:W-:-:S09]  /*3d20*/  UPRMT UR8, URZ, 0x654, UR8 ;  /* 0x000006543f087896 */ /* 0x000fd20008000008 */
[----:B------:R-:W-:Y:S01]  /*3d30*/  SYNCS.ARRIVE.TRANS64.RED.A1T0 RZ, [UR8], RZ ;  /* 0x000000ffffff79a7 */ /* 0x000fe20008100408 */
[----:B------:R-:W-:Y:S05]  /*3d40*/  @P0 BRA `(.L_x_26) ;  /* 0x0000000000040947 */ /* 0x000fea0003800000 */
[----:B------:R-:W-:Y:S01]  /*3d50*/  BPT.TRAP 0x1 ;  /* 0x000000040000795c */ /* 0x000fe20000300000 */
.L_x_26:
[----:B------:R-:W-:Y:S01]  /*3d60*/  UIADD3 UR16, UR16, 0x1, URZ ;  /* 0x0000000110107890 */ /* 0x000fe2000fffe03f */
[C---:B------:R-:W-:Y:S01]  /*3d70*/  ISETP.GT.AND P0, PT, R228.reuse, 0x1, PT ;  /* 0x00000001e400780c */ /* 0x040fe20003f04270 */
[----:B------:R-:W-:Y:S01]  /*3d80*/  UIADD3 UR17, UR17, 0x1, URZ ;  /* 0x0000000111117890 */ /* 0x000fe2000fffe03f */
[----:B------:R-:W-:Y:S01]  /*3d90*/  VIADD R228, R228, 0xffffffff ;  /* 0xffffffffe4e47836 */ /* 0x000fe20000000000 */
[----:B------:R-:W-:Y:S02]  /*3da0*/  UISETP.NE.AND UP0, UPT, UR16, 0x5, UPT ;  /* 0x000000051000788c */ /* 0x000fe4000bf05270 */
[----:B------:R-:W-:Y:S02]  /*3db0*/  UISETP.NE.AND UP1, UPT, UR17, 0x5, UPT ;  /* 0x000000051100788c */ /* 0x000fe4000bf25270 */
[----:B------:R-:W-:Y:S02]  /*3dc0*/  USEL UR8, URZ, 0x1, UP0 ;  /* 0x000000013f087887 */ /* 0x000fe40008000000 */
[----:B------:R-:W-:-:S02]  /*3dd0*/  USEL UR16, UR16, URZ, UP0 ;  /* 0x0000003f10107287 */ /* 0x000fc40008000000 */
[----:B------:R-:W-:Y:S02]  /*3de0*/  USEL UR17, UR17, URZ, UP1 ;  /* 0x0000003f11117287 */ /* 0x000fe40008800000 */
[----:B-----5:R-:W-:Y:S01]  /*3df0*/  LOP3.LUT R227, R227, UR8, RZ, 0x3c, !PT ;  /* 0x00000008e3e37c12 */ /* 0x020fe2000f8e3cff */
[----:B------:R-:W-:Y:S01]  /*3e00*/  UMOV UR8, 0x1 ;  /* 0x0000000100087882 */ /* 0x000fe20000000000 */
[----:B------:R-:W-:Y:S08]  /*3e10*/  @P0 BRA `(.L_x_27) ;  /* 0xffffffec009c0947 */ /* 0x000ff0000383ffff */
.L_x_19:
[----:B------:R-:W-:-:S04]  /*3e20*/  UISETP.NE.AND UP0, UPT, UR6, URZ, UPT ;  /* 0x0000003f0600728c */ /* 0x000fc8000bf05270 */
[----:B------:R-:W-:-:S06]  /*3e30*/  USEL UR6, URZ, 0x1, !UP0 ;  /* 0x000000013f067887 */ /* 0x000fcc000c000000 */
[----:B------:R-:W-:-:S13]  /*3e40*/  ISETP.NE.AND P0, PT, RZ, UR6, PT ;  /* 0x00000006ff007c0c */ /* 0x000fda000bf05270 */
[----:B------:R-:W-:Y:S05]  /*3e50*/  @!P0 BRA `(.L_x_28) ;  /* 0x0000000c00dc8947 */ /* 0x000fea0003800000 */
[----:B------:R-:W3:Y:S04]  /*3e60*/  LDL.LU R227, [R1+0x74] ;  /* 0x0000740001e37983 */ /* 0x000ee80000300800 */
[----:B---3--:R3:W-:Y:S04]  /*3e70*/  STL [R1+0x88], R227 ;  /* 0x000088e301007387 */ /* 0x0087e80000100800 */
[----:B---3--:R-:W3:Y:S04]  /*3e80*/  LDL.LU R227, [R1+0x70] ;  /* 0x0000700001e37983 */ /* 0x008ee80000300800 */
        /* <DEDUP_REMOVED lines=55> */
[----:B---3--:R-:W3:Y:S01]  /*4200*/  LDL.LU R227, [R1] ;  /* 0x0000000001e37983 */ /* 0x008ee20000300800 */
[----:B------:R-:W-:-:S02]  /*4210*/  WARPGROUP.DEPBAR.LE gsb0, 0x0 ;  /* 0x00008000000079c5 */ /* 0x000fc40000010000 */
[----:B------:R-:W-:Y:S01]  /*4220*/  FADD R226, R24, R226 ;  /* 0x000000e218e27221 */ /* 0x000fe20000000000 */
        /* <DEDUP_REMOVED lines=97> */
[----:B---3--:R-:W-:-:S05]  /*4840*/  FADD R227, R122, R227 ;  /* 0x000000e37ae37221 */ /* 0x008fca0000000000 */
[----:B------:R3:W-:Y:S04]  /*4850*/  STL [R1], R227 ;  /* 0x000000e301007387 */ /* 0x0007e80000100800 */
[----:B---3--:R-:W3:Y:S02]  /*4860*/  LDL.LU R227, [R1+0xf8] ;  /* 0x0000f80001e37983 */ /* 0x008ee40000300800 */
[----:B---3--:R-:W-:-:S05]  /*4870*/  FADD R227, R123, R227 ;  /* 0x000000e37be37221 */ /* 0x008fca0000000000 */
[----:B------:R3:W-:Y:S04]  /*4880*/  STL [R1+0x4], R227 ;  /* 0x000004e301007387 */ /* 0x0007e80000100800 */
        /* <DEDUP_REMOVED lines=83> */
[----:B------:R3:W-:Y:S02]  /*4dc0*/  STL [R1+0x74], R227 ;  /* 0x000074e301007387 */ /* 0x0007e40000100800 */
.L_x_28:
[----:B------:R-:W-:Y:S02]  /*4dd0*/  WARPGROUP.DEPBAR.LE gsb0, 0x0 ;  /* 0x00008000000079c5 */ /* 0x000fe40000010000 */
[----:B------:R-:W4:Y:S02]  /*4de0*/  LDC R24, c[0x0][0x28c] ;  /* 0x0000a300ff187b82 */ /* 0x000f240000000800 */
[----:B----4-:R-:W-:-:S13]  /*4df0*/  ISETP.GE.AND P0, PT, R24, 0x1, PT ;  /* 0x000000011800780c */ /* 0x010fda0003f06270 */
[----:B------:R-:W-:Y:S05]  /*4e00*/  @!P0 BRA `(.L_x_29) ;  /* 0x0000000000488947 */ /* 0x000fea0003800000 */
[----:B------:R-:W-:-:S06]  /*4e10*/  UISETP.NE.AND UP0, UPT, UR23, 0x3, UPT ;  /* 0x000000031700788c */ /* 0x000fcc000bf05270 */
[----:B------:R-:W-:-:S13]  /*4e20*/  PLOP3.LUT P0, PT, PT, PT, UP0, 0x80, 0x0 ;  /* 0x000000000000781c */ /* 0x000fda0003f0f008 */
[----:B------:R-:W-:Y:S05]  /*4e30*/  @!P0 BRA `(.L_x_30) ;  /* 0x0000000000048947 */ /* 0x000fea0003800000 */
[----:B------:R-:W-:Y:S01]  /*4e40*/  BPT.TRAP 0x1 ;  /* 0x000000040000795c */ /* 0x000fe20000300000 */
.L_x_30:
[----:B------:R-:W-:-:S04]  /*4e50*/  UISETP.LT.AND UP0, UPT, UR12, 0x1, UPT ;  /* 0x000000010c00788c */ /* 0x000fc8000bf01270 */
[----:B------:R-:W-:Y:S02]  /*4e60*/  USEL UR8, UR12, 0x1, UP0 ;  /* 0x000000010c087887 */ /* 0x000fe40008000000 */
[----:B------:R-:W-:Y:S02]  /*4e70*/  UISETP.GT.U32.AND UP0, UPT, UR13, 0x1, UPT ;  /* 0x000000010d00788c */ /* 0x000fe4000bf04070 */
[----:B------:R-:W-:-:S04]  /*4e80*/  UIADD3 UR8, UR5, UR12, -UR8 ;  /* 0x0000000c05087290 */ /* 0x000fc8000fffe808 */
[----:B------:R-:W-:Y:S01]  /*4e90*/  UIMAD.WIDE.U32 UR6, UR8, -0x33333333, URZ ;  /* 0xcccccccd080678a5 */ /* 0x000fe2000f8e003f */
[----:B------:R-:W-:-:S03]  /*4ea0*/  PLOP3.LUT P0, PT, PT, PT, UP0, 0x80, 0x0 ;  /* 0x000000000000781c */ /* 0x000fc60003f0f008 */
[----:B------:R-:W-:-:S04]  /*4eb0*/  USHF.R.U32.HI UR6, URZ, 0x2, UR7 ;  /* 0x000000023f067899 */ /* 0x000fc80008011607 */
[----:B------:R-:W-:-:S04]  /*4ec0*/  UIMAD UR8, UR6, -0x5, UR8 ;  /* 0xfffffffb060878a4 */ /* 0x000fc8000f8e0208 */
[----:B------:R-:W-:-:S04]  /*4ed0*/  ULEA UR8, UR8, UR14, 0x3 ;  /* 0x0000000e08087291 */ /* 0x000fc8000f8e183f */
[----:B------:R-:W-:-:S04]  /*4ee0*/  UIADD3 UR8, UR8, 0x28, URZ ;  /* 0x0000002808087890 */ /* 0x000fc8000fffe03f */
[----:B------:R-:W-:-:S09]  /*4ef0*/  UPRMT UR8, URZ, 0x654, UR8 ;  /* 0x000006543f087896 */ /* 0x000fd20008000008 */
[----:B------:R-:W-:Y:S01]  /*4f00*/  SYNCS.ARRIVE.TRANS64.RED.A1T0 RZ, [UR8], RZ ;  /* 0x000000ffffff79a7 */ /* 0x000fe20008100408 */
[----:B------:R-:W-:Y:S05]  /*4f10*/  @P0 BRA `(.L_x_29) ;  /* 0x0000000000040947 */ /* 0x000fea0003800000 */
[----:B------:R-:W-:Y:S01]  /*4f20*/  BPT.TRAP 0x1 ;  /* 0x000000040000795c */ /* 0x000fe20000300000 */
.L_x_29:
[----:B------:R4:W-:Y:S01]  /*4f30*/  STL [R1+0x8c], R2 ;  /* 0x00008c0201007387 */ /* 0x0009e20000100800 */
[----:B------:R-:W0:Y:S01]  /*4f40*/  LDC R28, c[0x0][0x288] ;  /* 0x0000a200ff1c7b82 */ /* 0x000e220000000800 */
[----:B------:R-:W-:Y:S02]  /*4f50*/  UIADD3 UR9, UR12, UR5, URZ ;  /* 0x000000050c097290 */ /* 0x000fe4000fffe03f */
[----:B------:R1:W-:Y:S01]  /*4f60*/  STL [R1+0x88], R0 ;  /* 0x0000880001007387 */ /* 0x0003e20000100800 */
[----:B------:R-:W-:Y:S01]  /*4f70*/  USHF.R.S32.HI UR10, URZ, 0x1f, UR22 ;  /* 0x0000001f3f0a7899 */ /* 0x000fe20008011416 */
[----:B------:R-:W-:Y:S01]  /*4f80*/  ULDC.64 UR14, c[0x0][0x5d0] ;  /* 0x00017400000e7ab9 */ /* 0x000fe20000000a00 */
[----:B------:R-:W-:Y:S01]  /*4f90*/  ULDC UR11, c[0x0][0x284] ;  /* 0x0000a100000b7ab9 */ /* 0x000fe20000000800 */
[----:B----4-:R-:W4:Y:S01]  /*4fa0*/  S2R R2, SR_TID.X ;  /* 0x0000000000027919 */ /* 0x010f220000002100 */
[----:B-1----:R-:W2:Y:S04]  /*4fb0*/  LDL.LU R0, [R1+0x80] ;  /* 0x0000800001007983 */ /* 0x002ea80000300800 */
[----:B---3--:R-:W3:Y:S01]  /*4fc0*/  LDL.LU R227, [R1+0x84] ;  /* 0x0000840001e37983 */ /* 0x008ee20000300800 */
[----:B------:R-:W-:-:S02]  /*4fd0*/  UISETP.GT.U32.AND UP0, UPT, UR9, 0x4, UPT ;  /* 0x000000040900788c */ /* 0x000fc4000bf04070 */
[----:B------:R-:W-:Y:S01]  /*4fe0*/  UISETP.GE.U32.AND UP1, UPT, UR12, 0x5, UPT ;  /* 0x000000050c00788c */ /* 0x000fe2000bf26070 */
[--C-:B----4-:R-:W-:Y:S02]  /*4ff0*/  SHF.R.U32.HI R24, RZ, 0x2, R2.reuse ;  /* 0x00000002ff187819 */ /* 0x110fe40000011602 */
[----:B------:R-:W-:Y:S02]  /*5000*/  LOP3.LUT R26, R2, 0x60, RZ, 0xc0, !PT ;  /* 0x00000060021a7812 */ /* 0x000fe400078ec0ff */
[----:B------:R-:W-:Y:S02]  /*5010*/  SHF.R.U32.HI R27, RZ, 0x7, R2 ;  /* 0x00000007ff1b7819 */ /* 0x000fe40000011602 */
[----:B------:R-:W-:Y:S02]  /*5020*/  LOP3.LUT R25, R24, 0x7, RZ, 0xc0, !PT ;  /* 0x0000000718197812 */ /* 0x000fe400078ec0ff */
[----:B------:R-:W-:Y:S02]  /*5030*/  SHF.R.U32.HI R26, RZ, 0x1, R26 ;  /* 0x00000001ff1a7819 */ /* 0x000fe4000001161a */
[----:B------:R-:W-:-:S02]  /*5040*/  LOP3.LUT R24, R27, 0x1, RZ, 0xc0, !PT ;  /* 0x000000011b187812 */ /* 0x000fc400078ec0ff */
[----:B------:R-:W-:-:S03]  /*5050*/  IADD3 R29, RZ, -R26, -R25 ;  /* 0x8000001aff1d7210 */ /* 0x000fc60007ffe819 */
[C---:B------:R-:W-:Y:S02]  /*5060*/  IMAD.SHL.U32 R30, R24.reuse, 0x40, RZ ;  /* 0x00000040181e7824 */ /* 0x040fe400078e00ff */
[----:B------:R-:W-:Y:S02]  /*5070*/  IMAD R29, R24, -0x40, R29 ;  /* 0xffffffc0181d7824 */ /* 0x000fe400078e021d */
[----:B------:R-:W-:Y:S01]  /*5080*/  IMAD.SHL.U32 R24, R2, 0x2, RZ ;  /* 0x0000000202187824 */ /* 0x000fe200078e00ff */
[----:B------:R-:W-:-:S04]  /*5090*/  LOP3.LUT R27, R30, 0x40, R25, 0xe2, !PT ;  /* 0x000000401e1b7812 */ /* 0x000fc800078ee219 */
[----:B------:R-:W-:Y:S02]  /*50a0*/  LOP3.LUT R30, R24, 0x6, RZ, 0xc0, !PT ;  /* 0x00000006181e7812 */ /* 0x000fe400078ec0ff */
[----:B------:R-:W-:Y:S02]  /*50b0*/  LOP3.LUT R24, R2, 0x3, RZ, 0xc0, !PT ;  /* 0x0000000302187812 */ /* 0x000fe400078ec0ff */
[----:B------:R1:W5:Y:S01]  /*50c0*/  LDL.LU R2, [R1+0x8c] ;  /* 0x00008c0001027983 */ /* 0x0003620000300800 */
[----:B------:R-:W-:Y:S01]  /*50d0*/  UIMAD.WIDE.U32 UR6, UR9, -0x33333333, URZ ;  /* 0xcccccccd090678a5 */ /* 0x000fe2000f8e003f */
[----:B--2---:R-:W-:Y:S01]  /*50e0*/  PRMT R30, R30, 0x6540, R0 ;  /* 0x000065401e1e7816 */ /* 0x004fe20000000000 */
[----:B------:R-:W-:Y:S02]  /*50f0*/  IMAD.SHL.U32 R35, R0, 0x100, RZ ;  /* 0x0000010000237824 */ /* 0x000fe400078e00ff */
[----:B------:R1:W5:Y:S01]  /*5100*/  LDL.LU R0, [R1+0x88] ;  /* 0x0000880001007983 */ /* 0x0003620000300800 */
[----:B0-----:R-:W-:Y:S01]  /*5110*/  IMAD R34, R24, -0x2, R28 ;  /* 0xfffffffe18227824 */ /* 0x001fe200078e021c */
[----:B------:R-:W-:Y:S01]  /*5120*/  UIMAD UR5, UR10, UR14, URZ ;  /* 0x0000000e0a0572a4 */ /* 0x000fe2000f8e023f */
[----:B------:R-:W-:Y:S01]  /*5130*/  ISETP.GE.AND P0, PT, R35, R28, PT ;  /* 0x0000001c2300720c */ /* 0x000fe20003f06270 */
[C---:B---3--:R-:W-:Y:S01]  /*5140*/  IMAD.SHL.U32 R28, R227.reuse, 0x80, RZ ;  /* 0x00000080e31c7824 */ /* 0x048fe200078e00ff */
[----:B------:R-:W-:Y:S01]  /*5150*/  UISETP.LT.U32.AND UP0, UPT, UR12, 0x5, UP0 ;  /* 0x000000050c00788c */ /* 0x000fe20008701070 */
[--C-:B------:R-:W-:Y:S01]  /*5160*/  SHF.R.S32.HI R31, RZ, 0x1f, R30.reuse ;  /* 0x0000001fff1f7819 */ /* 0x100fe2000001141e */
[----:B------:R-:W-:Y:S01]  /*5170*/  UIMAD UR8, UR22, UR15, UR5 ;  /* 0x0000000f160872a4 */ /* 0x000fe2000f8e0205 */
[----:B------:R-:W-:Y:S01]  /*5180*/  IMAD.U32 R25, RZ, RZ, UR14 ;  /* 0x0000000eff197e24 */ /* 0x000fe2000f8e00ff */
[C---:B------:R-:W-:Y:S01]  /*5190*/  ISETP.GE.OR P0, PT, R28.reuse, UR11, P0 ;  /* 0x0000000b1c007c0c */ /* 0x040fe20008706670 */
[----:B------:R-:W-:Y:S01]  /*51a0*/  USEL UR5, URZ, 0x1, !UP0 ;  /* 0x000000013f057887 */ /* 0x000fe2000c000000 */
[----:B------:R-:W-:Y:S01]  /*51b0*/  IMAD.WIDE R32, R227, 0x80, RZ ;  /* 0x00000080e3207825 */ /* 0x000fe200078e02ff */
[----:B------:R-:W-:Y:S01]  /*51c0*/  USHF.R.U32.HI UR6, URZ, 0x2, UR7 ;  /* 0x000000023f067899 */ /* 0x000fe20008011607 */
[----:B------:R-:W-:Y:S01]  /*51d0*/  IADD3 R38, -R28, UR11, R29 ;  /* 0x0000000b1c267c10 */ /* 0x000fe2000fffe11d */
[----:B------:R-:W-:Y:S01]  /*51e0*/  ULOP3.LUT UR4, UR4, UR5, URZ, 0x3c, !UPT ;  /* 0x0000000504047292 */ /* 0x000fe2000f8e3c3f */
[----:B------:R-:W-:Y:S01]  /*51f0*/  IMAD.WIDE.U32 R24, R25, UR22, R30 ;  /* 0x0000001619187c25 */ /* 0x000fe2000f8e001e */
[----:B------:R-:W-:Y:S01]  /*5200*/  UIMAD UR5, UR6, -0x5, UR9 ;  /* 0xfffffffb060578a4 */ /* 0x000fe2000f8e0209 */
[----:B------:R-:W-:Y:S01]  /*5210*/  LOP3.LUT R39, R32, R27, R26, 0xfe, !PT ;  /* 0x0000001b20277212 */ /* 0x000fe200078efe1a */
[----:B------:R-:W-:Y:S01]  /*5220*/  @UP1 ULOP3.LUT UR4, UR4, 0x1, UR6, 0x78, !UPT ;  /* 0x0000000104041892 */ /* 0x000fe2000f8e7806 */
[----:B------:R-:W-:-:S02]  /*5230*/  VIADD R25, R25, UR8 ;  /* 0x0000000819197c36 */ /* 0x000fc40008000000 */
[----:B------:R-:W-:Y:S02]  /*5240*/  IMAD.IADD R35, R34, 0x1, -R35 ;  /* 0x0000000122237824 */ /* 0x000fe400078e0a23 */
[----:B------:R-:W-:Y:S01]  /*5250*/  IMAD.MOV.U32 R34, RZ, RZ, -0x1 ;  /* 0xffffffffff227424 */ /* 0x000fe200078e00ff */
[----:B-1----:R-:W-:Y:S06]  /*5260*/  @P0 BRA `(.L_x_31) ;  /* 0x0000008c00980947 */ /* 0x002fec0003800000 */
[----:B------:R-:W0:Y:S01]  /*5270*/  LDC.64 R28, c[0x0][0x5c8] ;  /* 0x00017200ff1c7b82 */ /* 0x000e220000000a00 */
[----:B------:R-:W-:Y:S01]  /*5280*/  ULDC.64 UR6, c[0x0][0x5c0] ;  /* 0x0001700000067ab9 */ /* 0x000fe20000000a00 */
[----:B------:R-:W-:Y:S01]  /*5290*/  BSSY B0, `(.L_x_31) ;  /* 0x00008e3000007945 */ /* 0x000fe20003800000 */
[-C--:B0-----:R-:W-:Y:S02]  /*52a0*/  IMAD R26, R33, R28.reuse, RZ ;  /* 0x0000001c211a7224 */ /* 0x081fe400078e02ff */
[----:B------:R-:W-:-:S04]  /*52b0*/  IMAD.WIDE.U32 R24, R39, R28, R24 ;  /* 0x0000001c27187225 */ /* 0x000fc800078e0018 */
[----:B------:R-:W-:Y:S01]  /*52c0*/  IMAD R27, R39, R29, R26 ;  /* 0x0000001d271b7224 */ /* 0x000fe200078e021a */
[----:B------:R-:W-:Y:S02]  /*52d0*/  LEA R26, P0, R28, R24, 0x3 ;  /* 0x000000181c1a7211 */ /* 0x000fe400078018ff */
[----:B------:R-:W-:Y:S01]  /*52e0*/  IADD3 R24, P1, R24, UR6, RZ ;  /* 0x0000000618187c10 */ /* 0x000fe2000ff3e0ff */
[----:B------:R-:W-:Y:S01]  /*52f0*/  IMAD.IADD R27, R25, 0x1, R27 ;  /* 0x00000001191b7824 */ /* 0x000fe200078e021b */
[----:B------:R-:W-:-:S04]  /*5300*/  IADD3 R26, P3, R26, UR6, RZ ;  /* 0x000000061a1a7c10 */ /* 0x000fc8000ff7e0ff */
[----:B------:R-:W-:Y:S02]  /*5310*/  LEA.HI.X R28, R28, R27, R29, 0x3, P0 ;  /* 0x0000001b1c1c7211 */ /* 0x000fe400000f1c1d */
[----:B------:R-:W-:Y:S02]  /*5320*/  FSETP.NEU.AND P0, PT, RZ, UR21, PT ;  /* 0x00000015ff007c0b */ /* 0x000fe4000bf0d000 */
[----:B------:R-:W-:Y:S02]  /*5330*/  IADD3.X R25, R27, UR7, RZ, P1, !PT ;  /* 0x000000071b197c10 */ /* 0x000fe40008ffe4ff */
[----:B------:R-:W-:-:S09]  /*5340*/  IADD3.X R27, R28, UR7, RZ, P3, !PT ;  /* 0x000000071c1b7c10 */ /* 0x000fd20009ffe4ff */
[----:B------:R-:W-:Y:S05]  /*5350*/  @!P0 BRA `(.L_x_32) ;  /* 0x0000006800d88947 */ /* 0x000fea0003800000 */
[----:B------:R-:W-:Y:S01]  /*5360*/  ULDC.64 UR8, c[0x0][0x5b8] ;  /* 0x00016e0000087ab9 */ /* 0x000fe20000000a00 */
[----:B------:R-:W-:Y:S01]  /*5370*/  ISETP.GE.AND P0, PT, R38, 0x1, PT ;  /* 0x000000012600780c */ /* 0x000fe20003f06270 */
[----:B------:R-:W-:Y:S02]  /*5380*/  UIMAD UR6, UR10, UR8, URZ ;  /* 0x000000080a0672a4 */ /* 0x000fe4000f8e023f */
[----:B------:R-:W-:Y:S01]  /*5390*/  IMAD.U32 R29, RZ, RZ, UR8 ;  /* 0x00000008ff1d7e24 */ /* 0x000fe2000f8e00ff */
[----:B------:R-:W-:Y:S01]  /*53a0*/  BSSY B1, `(.L_x_33) ;  /* 0x000000f000017945 */ /* 0x000fe20003800000 */
[----:B------:R-:W-:Y:S01]  /*53b0*/  ISETP.LT.OR P4, PT, R35, 0x1, !P0 ;  /* 0x000000012300780c */ /* 0x000fe20004781670 */
[----:B------:R-:W-:Y:S02]  /*53c0*/  UIMAD UR6, UR22, UR9, UR6 ;  /* 0x00000009160672a4 */ /* 0x000fe4000f8e0206 */
[----:B------:R-:W-:Y:S01]  /*53d0*/  IMAD.WIDE.U32 R30, R29, UR22, R30 ;  /* 0x000000161d1e7c25 */ /* 0x000fe2000f8e001e */
[----:B------:R-:W-:-:S03]  /*53e0*/  ULDC.64 UR8, c[0x0][0x5a8] ;  /* 0x00016a0000087ab9 */ /* 0x000fc60000000a00 */
[----:B------:R-:W-:Y:S01]  /*53f0*/  VIADD R31, R31, UR6 ;  /* 0x000000061f1f7c36 */ /* 0x000fe20008000000 */
[----:B------:R-:W-:Y:S02]  /*5400*/  ULDC.64 UR6, c[0x0][0x5b0] ;  /* 0x00016c0000067ab9 */ /* 0x000fe40000000a00 */
[----:B------:R-:W-:Y:S02]  /*5410*/  IMAD R36, R33, UR6, RZ ;  /* 0x0000000621247c24 */ /* 0x000fe4000f8e02ff */
[----:B------:R-:W-:-:S04]  /*5420*/  IMAD.WIDE.U32 R28, R39, UR6, R30 ;  /* 0x00000006271c7c25 */ /* 0x000fc8000f8e001e */
[--C-:B------:R-:W-:Y:S01]  /*5430*/  IMAD R37, R39, UR7, R36.reuse ;  /* 0x0000000727257c24 */ /* 0x100fe2000f8e0224 */
[----:B------:R-:W-:Y:S02]  /*5440*/  IADD3 R28, P1, R28, UR8, RZ ;  /* 0x000000081c1c7c10 */ /* 0x000fe4000ff3e0ff */
[----:B------:R-:W-:Y:S02]  /*5450*/  PRMT R36, RZ, 0x7610, R36 ;  /* 0x00007610ff247816 */ /* 0x000fe40000000024 */
[----:B------:R-:W-:Y:S01]  /*5460*/  IADD3.X R29, R29, UR9, R37, P1, !PT ;  /* 0x000000091d1d7c10 */ /* 0x000fe20008ffe425 */
[----:B------:R-:W-:Y:S08]  /*5470*/  @P4 BRA `(.L_x_34) ;  /* 0x0000000000044947 */ /* 0x000ff00003800000 */
[----:B------:R0:W5:Y:S02]  /*5480*/  LDG.E.U8 R36, desc[UR18][R28.64] ;  /* 0x000000121c247981 */ /* 0x000164000c1e1100 */
.L_x_34:
[----:B------:R-:W-:Y:S05]  /*5490*/  BSYNC B1 ;  /* 0x0000000000017941 */ /* 0x000fea0003800000 */
.L_x_33:
[----:B-----5:R-:W-:Y:S01]  /*54a0*/  LOP3.LUT R36, R36, 0xff, RZ, 0xc0, !PT ;  /* 0x000000ff24247812 */ /* 0x020fe200078ec0ff */
[----:B------:R-:W-:Y:S01]  /*54b0*/  BSSY B1, `(.L_x_35) ;  /* 0x000000b000017945 */ /* 0x000fe20003800000 */
[----:B------:R-:W-:Y:S02]  /*54c0*/  ISETP.LT.OR P3, PT, R35, 0x2, !P0 ;  /* 0x000000022300780c */ /* 0x000fe40004761670 */
[----:B------:R-:W-:-:S05]  /*54d0*/  F2FP.F16.E5M2.UNPACK_B R36, R36 ;  /* 0x00000024ff24723e */ /* 0x000fca00020004ff */
[----:B------:R-:W-:-:S05]  /*54e0*/  HADD2.F32 R36, -RZ, R36.H0_H0 ;  /* 0x20000024ff247230 */ /* 0x000fca0000004100 */
[----:B------:R-:W-:Y:S01]  /*54f0*/  FMUL R37, R36, UR21 ;  /* 0x0000001524257c20 */ /* 0x000fe20008400000 */
[----:B------:R-:W-:-:S03]  /*5500*/  PRMT R36, RZ, 0x7610, R36 ;  /* 0x00007610ff247816 */ /* 0x000fc60000000024 */
[----:B------:R-:W-:-:S05]  /*5510*/  FFMA R37, R226, UR20, R37 ;  /* 0x00000014e2257c23 */ /* 0x000fca0008000025 */
[----:B------:R-:W-:-:S05]  /*5520*/  F2FP.SATFINITE.E5M2.F32.PACK_AB_MERGE_C R37, RZ, R37, RZ ;  /* 0x00000025ff25723e */ /* 0x000fca00048060ff */
[----:B------:R1:W-:Y:S01]  /*5530*/  @!P4 STG.E.U8 desc[UR18][R24.64], R37 ;  /* 0x000000251800c986 */ /* 0x0003e2000c101112 */
[----:B------:R-:W-:Y:S05]  /*5540*/  @P3 BRA `(.L_x_36) ;  /* 0x0000000000043947 */ /* 0x000fea0003800000 */
[----:B------:R2:W5:Y:S02]  /*5550*/  LDG.E.U8 R36, desc[UR18][R28.64+0x1] ;  /* 0x000001121c247981 */ /* 0x000564000c1e1100 */
.L_x_36:
[----:B------:R-:W-:Y:S05]  /*5560*/  BSYNC B1 ;  /* 0x0000000000017941 */ /* 0x000fea0003800000 */
.L_x_35:
[----:B-----5:R-:W-:Y:S01]  /*5570*/  LOP3.LUT R36, R36, 0xff, RZ, 0xc0, !PT ;  /* 0x000000ff24247812 */ /* 0x020fe200078ec0ff */
[----:B------:R-:W-:Y:S01]  /*5580*/  BSSY B1, `(.L_x_37) ;  /* 0x0000013000017945 */ /* 0x000fe20003800000 */
[----:B-1----:R-:W-:Y:S02]  /*5590*/  IADD3 R37, P1, R39, 0x8, RZ ;  /* 0x0000000827257810 */ /* 0x002fe40007f3e0ff */
[----:B------:R-:W-:-:S03]  /*55a0*/  F2FP.F16.E5M2.UNPACK_B R36, R36 ;  /* 0x00000024ff24723e */ /* 0x000fc600020004ff */
[----:B------:R-:W-:Y:S01]  /*55b0*/  IMAD.X R32, RZ, RZ, R33, P1 ;  /* 0x000000ffff207224 */ /* 0x000fe200008e0621 */
[----:B------:R-:W-:Y:S01]  /*55c0*/  ISETP.GE.AND P1, PT, R38, 0x9, PT ;  /* 0x000000092600780c */ /* 0x000fe20003f26270 */
[----:B------:R-:W-:Y:S02]  /*55d0*/  HADD2.F32 R36, -RZ, R36.H0_H0 ;  /* 0x20000024ff247230 */ /* 0x000fe40000004100 */
[----:B------:R-:W-:Y:S01]  /*55e0*/  IMAD R32, R32, UR6, RZ ;  /* 0x0000000620207c24 */ /* 0x000fe2000f8e02ff */
[----:B------:R-:W-:Y:S01]  /*55f0*/  ISETP.LT.OR P5, PT, R35, 0x1, !P1 ;  /* 0x000000012300780c */ /* 0x000fe20004fa1670 */
[----:B------:R-:W-:-:S04]  /*5600*/  IMAD.WIDE.U32 R30, R37, UR6, R30 ;  /* 0x00000006251e7c25 */ /* 0x000fc8000f8e001e */
[----:B------:R-:W-:Y:S01]  /*5610*/  FMUL R36, R36, UR21 ;  /* 0x0000001524247c20 */ /* 0x000fe20008400000 */
[----:B------:R-:W-:-:S03]  /*5620*/  IMAD R37, R37, UR7, R32 ;  /* 0x0000000725257c24 */ /* 0x000fc6000f8e0220 */
[----:B------:R-:W-:Y:S01]  /*5630*/  FFMA R36, R225, UR20, R36 ;  /* 0x00000014e1247c23 */ /* 0x000fe20008000024 */
[----:B------:R-:W-:Y:S02]  /*5640*/  IADD3 R30, P4, R30, UR8, RZ ;  /* 0x000000081e1e7c10 */ /* 0x000fe4000ff9e0ff */
[----:B------:R-:W-:Y:S02]  /*5650*/  PRMT R32, RZ, 0x7610, R32 ;  /* 0x00007610ff207816 */ /* 0x000fe40000000020 */
[----:B------:R-:W-:Y:S02]  /*5660*/  F2FP.SATFINITE.E5M2.F32.PACK_AB_MERGE_C R33, RZ, R36, RZ ;  /* 0x00000024ff21723e */ /* 0x000fe400048060ff */
[----:B------:R-:W-:-:S03]  /*5670*/  IADD3.X R31, R31, UR9, R37, P4, !PT ;  /* 0x000000091f1f7c10 */ /* 0x000fc6000a7fe425 */
[----:B------:R1:W-:Y:S01]  /*5680*/  @!P3 STG.E.U8 desc[UR18][R24.64+0x1], R33 ;  /* 0x000001211800b986 */ /* 0x0003e2000c101112 */
[----:B------:R-:W-:Y:S05]  /*5690*/  @P5 BRA `(.L_x_38) ;  /* 0x0000000000045947 */ /* 0x000fea0003800000 */
[----:B------:R3:W5:Y:S02]  /*56a0*/  LDG.E.U8 R32, desc[UR18][R30.64] ;  /* 0x000000121e207981 */ /* 0x000764000c1e1100 */
.L_x_38:
[----:B------:R-:W-:Y:S05]  /*56b0*/  BSYNC B1 ;  /* 0x0000000000017941 */ /* 0x000fea0003800000 */
.L_x_37:
[----:B-----5:R-:W-:Y:S01]  /*56c0*/  LOP3.LUT R32, R32, 0xff, RZ, 0xc0, !PT ;  /* 0x000000ff20207812 */ /* 0x020fe200078ec0ff */
[----:B------:R-:W-:Y:S01]  /*56d0*/  BSSY B1, `(.L_x_39) ;  /* 0x000000b000017945 */ /* 0x000fe20003800000 */
[----:B------:R-:W-:Y:S02]  /*56e0*/  ISETP.LT.OR P3, PT, R35, 0x2, !P1 ;  /* 0x000000022300780c */ /* 0x000fe40004f61670 */
[----:B------:R-:W-:-:S05]  /*56f0*/  F2FP.F16.E5M2.UNPACK_B R32, R32 ;  /* 0x00000020ff20723e */ /* 0x000fca00020004ff */
[----:B------:R-:W-:-:S05]  /*5700*/  HADD2.F32 R32, -RZ, R32.H0_H0 ;  /* 0x20000020ff207230 */ /* 0x000fca0000004100 */
[----:B-1----:R-:W-:Y:S01]  /*5710*/  FMUL R33, R32, UR21 ;  /* 0x0000001520217c20 */ /* 0x002fe20008400000 */
[----:B------:R-:W-:-:S03]  /*5720*/  PRMT R32, RZ, 0x7610, R32 ;  /* 0x00007610ff207816 */ /* 0x000fc60000000020 */
[----:B------:R-:W-:-:S05]  /*5730*/  FFMA R33, R224, UR20, R33 ;  /* 0x00000014e0217c23 */ /* 0x000fca0008000021 */
[----:B------:R-:W-:-:S05]  /*5740*/  F2FP.SATFINITE.E5M2.F32.PACK_AB_MERGE_C R33, RZ, R33, RZ ;  /* 0x00000021ff21723e */ /* 0x000fca00048060ff */
[----:B------:R1:W-:Y:S01]  /*5750*/  @!P5 STG.E.U8 desc[UR18][R26.64], R33 ;  /* 0x000000211a00d986 */ /* 0x0003e2000c101112 */
[----:B------:R-:W-:Y:S05]  /*5760*/  @P3 BRA `(.L_x_40) ;  /* 0x0000000000043947 */ /* 0x000fea0003800000 */
[----:B------:R4:W5:Y:S02]  /*5770*/  LDG.E.U8 R32, desc[UR18][R30.64+0x1] ;  /* 0x000001121e207981 */ /* 0x000964000c1e1100 */
.L_x_40:
[----:B------:R-:W-:Y:S05]  /*5780*/  BSYNC B1 ;  /* 0x0000000000017941 */ /* 0x000fea0003800000 */
.L_x_39:
[----:B-----5:R-:W-:Y:S01]  /*5790*/  LOP3.LUT R32, R32, 0xff, RZ, 0xc0, !PT ;  /* 0x000000ff20207812 */ /* 0x020fe200078ec0ff */
[----:B------:R-:W-:Y:S01]  /*57a0*/  BSSY B1, `(.L_x_41) ;  /* 0x000000b000017945 */ /* 0x000fe20003800000 */
[----:B------:R-:W-:Y:S02]  /*57b0*/  ISETP.LT.OR P4, PT, R35, 0x9, !P0 ;  /* 0x000000092300780c */ /* 0x000fe40004781670 */
[----:B------:R-:W-:-:S05]  /*57c0*/  F2FP.F16.E5M2.UNPACK_B R32, R32 ;  /* 0x00000020ff20723e */ /* 0x000fca00020004ff */
[----:B------:R-:W-:-:S05]  /*57d0*/  HADD2.F32 R32, -RZ, R32.H0_H0 ;  /* 0x20000020ff207230 */ /* 0x000fca0000004100 */
[----:B------:R-:W-:-:S04]  /*57e0*/  FMUL R32, R32, UR21 ;  /* 0x0000001520207c20 */ /* 0x000fc80008400000 */
[----:B------:R-:W-:-:S05]  /*57f0*/  FFMA R32, R223, UR20, R32 ;  /* 0x00000014df207c23 */ /* 0x000fca0008000020 */
[----:B-1----:R-:W-:Y:S02]  /*5800*/  F2FP.SATFINITE.E5M2.F32.PACK_AB_MERGE_C R33, RZ, R32, RZ ;  /* 0x00000020ff21723e */ /* 0x002fe400048060ff */
[----:B------:R-:W-:-:S03]  /*5810*/  PRMT R32, RZ, 0x7610, R32 ;  /* 0x00007610ff207816 */ /* 0x000fc60000000020 */
[----:B------:R1:W-:Y:S01]  /*5820*/  @!P3 STG.E.U8 desc[UR18][R26.64+0x1], R33 ;  /* 0x000001211a00b986 */ /* 0x0003e2000c101112 */
[----:B------:R-:W-:Y:S05]  /*5830*/  @P4 BRA `(.L_x_42) ;  /* 0x0000000000044947 */ /* 0x000fea0003800000 */
[----:B------:R0:W5:Y:S02]  /*5840*/  LDG.E.U8 R32, desc[UR18][R28.64+0x8] ;  /* 0x000008121c207981 */ /* 0x000164000c1e1100 */
.L_x_42:
[----:B------:R-:W-:Y:S05]  /*5850*/  BSYNC B1 ;  /* 0x0000000000017941 */ /* 0x000fea0003800000 */
.L_x_41:
        /* <DEDUP_REMOVED lines=12> */
.L_x_44:
[----:B------:R-:W-:Y:S05]  /*5920*/  BSYNC B1 ;  /* 0x0000000000017941 */ /* 0x000fea0003800000 */
.L_x_43:
        /* <DEDUP_REMOVED lines=12> */
.L_x_46:
[----:B------:R-:W-:Y:S05]  /*59f0*/  BSYNC B1 ;  /* 0x0000000000017941 */ /* 0x000fea0003800000 */
.L_x_45:
        /* <DEDUP_REMOVED lines=12> */
.L_x_48:
[----:B------:R-:W-:Y:S05]  /*5ac0*/  BSYNC B1 ;  /* 0x0000000000017941 */ /* 0x000fea0003800000 */
.L_x_47:
        /* <DEDUP_REMOVED lines=12> */
.L_x_50:
[----:B------:R-:W-:Y:S05]  /*5b90*/  BSYNC B1 ;  /* 0x0000000000017941 */ /* 0x000fea0003800000 */
.L_x_49:
        /* <DEDUP_REMOVED lines=12> */
.L_x_52:
[----:B------:R-:W-:Y:S05]  /*5c60*/  BSYNC B1 ;  /* 0x0000000000017941 */ /* 0x000fea0003800000 */
.L_x_51:
        /* <DEDUP_REMOVED lines=12> */
.L_x_54:
[----:B------:R-:W-:Y:S05]  /*5d30*/  BSYNC B1 ;  /* 0x0000000000017941 */ /* 0x000fea0003800000 */
.L_x_53:
        /* <DEDUP_REMOVED lines=12> */
.L_x_56:
[----:B------:R-:W-:Y:S05]  /*5e00*/  BSYNC B1 ;  /* 0x0000000000017941 */ /* 0x000fea0003800000 */
.L_x_55:
        /* <DEDUP_REMOVED lines=12> */
.L_x_58:
[----:B------:R-:W-:Y:S05]  /*5ed0*/  BSYNC B1 ;  /* 0x0000000000017941 */ /* 0x000fea0003800000 */
.L_x_57:
        /* <DEDUP_REMOVED lines=12> */
.L_x_60:
[----:B------:R-:W-:Y:S05]  /*5fa0*/  BSYNC B1 ;  /* 0x0000000000017941 */ /* 0x000fea0003800000 */
.L_x_59:
        /* <DEDUP_REMOVED lines=12> */
.L_x_62:
[----:B------:R-:W-:Y:S05]  /*6070*/  BSYNC B1 ;  /* 0x0000000000017941 */ /* 0x000fea0003800000 */
.L_x_61:
        /* <DEDUP_REMOVED lines=12> */
.L_x_64:
[----:B------:R-:W-:Y:S05]  /*6140*/  BSYNC B1 ;  /* 0x0000000000017941 */ /* 0x000fea0003800000 */
.L_x_63:
        /* <DEDUP_REMOVED lines=12> */
.L_x_66:
[----:B------:R-:W-:Y:S05]  /*6210*/  BSYNC B1 ;  /* 0x0000000000017941 */ /* 0x000fea0003800000 */
.L_x_65:
        /* <DEDUP_REMOVED lines=12> */
.L_x_68:
[----:B------:R-:W-:Y:S05]  /*62e0*/  BSYNC B1 ;  /* 0x0000000000017941 */ /* 0x000fea0003800000 */
.L_x_67:
        /* <DEDUP_REMOVED lines=12> */
.L_x_70:
[----:B------:R-:W-:Y:S05]  /*63b0*/  BSYNC B1 ;  /* 0x0000000000017941 */ /* 0x000fea0003800000 */
.L_x_69:
        /* <DEDUP_REMOVED lines=12> */
.L_x_72:
[----:B------:R-:W-:Y:S05]  /*6480*/  BSYNC B1 ;  /* 0x0000000000017941 */ /* 0x000fea0003800000 */
.L_x_71:
        /* <DEDUP_REMOVED lines=12> */
.L_x_74:
[----:B------:R-:W-:Y:S05]  /*6550*/  BSYNC B1 ;  /* 0x0000000000017941 */ /* 0x000fea0003800000 */
.L_x_73:
        /* <DEDUP_REMOVED lines=12> */
.L_x_76:
[----:B------:R-:W-:Y:S05]  /*6620*/  BSYNC B1 ;  /* 0x0000000000017941 */ /* 0x000fea0003800000 */
.L_x_75:
        /* <DEDUP_REMOVED lines=12> */
.L_x_78:
[----:B------:R-:W-:Y:S05]  /*66f0*/  BSYNC B1 ;  /* 0x0000000000017941 */ /* 0x000fea0003800000 */
.L_x_77:
        /* <DEDUP_REMOVED lines=12> */
.L_x_80:
[----:B------:R-:W-:Y:S05]  /*67c0*/  BSYNC B1 ;  /* 0x0000000000017941 */ /* 0x000fea0003800000 */
.L_x_79:
        /* <DEDUP_REMOVED lines=12> */
.L_x_82:
[----:B------:R-:W-:Y:S05]  /*6890*/  BSYNC B1 ;  /* 0x0000000000017941 */ /* 0x000fea0003800000 */
.L_x_81:
        /* <DEDUP_REMOVED lines=12> */
.L_x_84:
[----:B------:R-:W-:Y:S05]  /*6960*/  BSYNC B1 ;  /* 0x0000000000017941 */ /* 0x000fea0003800000 */
.L_x_83:
        /* <DEDUP_REMOVED lines=12> */
.L_x_86:
[----:B------:R-:W-:Y:S05]  /*6a30*/  BSYNC B1 ;  /* 0x0000000000017941 */ /* 0x000fea0003800000 */
.L_x_85:
        /* <DEDUP_REMOVED lines=12> */
.L_x_88:
[----:B------:R-:W-:Y:S05]  /*6b00*/  BSYNC B1 ;  /* 0x0000000000017941 */ /* 0x000fea0003800000 */
.L_x_87:
        /* <DEDUP_REMOVED lines=12> */
.L_x_90:
[----:B------:R-:W-:Y:S05]  /*6bd0*/  BSYNC B1 ;  /* 0x0000000000017941 */ /* 0x000fea0003800000 */
.L_x_89:
        /* <DEDUP_REMOVED lines=12> */
.L_x_92:
[----:B------:R-:W-:Y:S05]  /*6ca0*/  BSYNC B1 ;  /* 0x0000000000017941 */ /* 0x000fea0003800000 */
.L_x_91:
        /* <DEDUP_REMOVED lines=12> */
.L_x_94:
[----:B------:R-:W-:Y:S05]  /*6d70*/  BSYNC B1 ;  /* 0x0000000000017941 */ /* 0x000fea0003800000 */
.L_x_93:
        /* <DEDUP_REMOVED lines=12> */
.L_x_96:
[----:B------:R-:W-:Y:S05]  /*6e40*/  BSYNC B1 ;  /* 0x0000000000017941 */ /* 0x000fea0003800000 */
.L_x_95:
        /* <DEDUP_REMOVED lines=12> */
.L_x_98:
[----:B------:R-:W-:Y:S05]  /*6f10*/  BSYNC B1 ;  /* 0x0000000000017941 */ /* 0x000fea0003800000 */
.L_x_97:
        /* <DEDUP_REMOVED lines=12> */
.L_x_100:
[----:B------:R-:W-:Y:S05]  /*6fe0*/  BSYNC B1 ;  /* 0x0000000000017941 */ /* 0x000fea0003800000 */
.L_x_99:
        /* <DEDUP_REMOVED lines=12> */
.L_x_102:
[----:B------:R-:W-:Y:S05]  /*70b0*/  BSYNC B1 ;  /* 0x0000000000017941 */ /* 0x000fea0003800000 */
.L_x_101:
        /* <DEDUP_REMOVED lines=12> */
.L_x_104:
[----:B------:R-:W-:Y:S05]  /*7180*/  BSYNC B1 ;  /* 0x0000000000017941 */ /* 0x000fea0003800000 */
.L_x_103:
        /* <DEDUP_REMOVED lines=12> */
.L_x_106:
[----:B------:R-:W-:Y:S05]  /*7250*/  BSYNC B1 ;  /* 0x0000000000017941 */ /* 0x000fea0003800000 */
.L_x_105:
        /* <DEDUP_REMOVED lines=12> */
.L_x_108:
[----:B------:R-:W-:Y:S05]  /*7320*/  BSYNC B1 ;  /* 0x0000000000017941 */ /* 0x000fea0003800000 */
.L_x_107:
        /* <DEDUP_REMOVED lines=12> */
.L_x_110:
[----:B------:R-:W-:Y:S05]  /*73f0*/  BSYNC B1 ;  /* 0x0000000000017941 */ /* 0x000fea0003800000 */
.L_x_109:
        /* <DEDUP_REMOVED lines=12> */
.L_x_112:
[----:B------:R-:W-:Y:S05]  /*74c0*/  BSYNC B1 ;  /* 0x0000000000017941 */ /* 0x000fea0003800000 */
.L_x_111:
        /* <DEDUP_REMOVED lines=12> */
.L_x_114:
[----:B------:R-:W-:Y:S05]  /*7590*/  BSYNC B1 ;  /* 0x0000000000017941 */ /* 0x000fea0003800000 */
.L_x_113:
        /* <DEDUP_REMOVED lines=12> */
.L_x_116:
[----:B------:R-:W-:Y:S05]  /*7660*/  BSYNC B1 ;  /* 0x0000000000017941 */ /* 0x000fea0003800000 */
.L_x_115:
        /* <DEDUP_REMOVED lines=12> */
.L_x_118:
[----:B------:R-:W-:Y:S05]  /*7730*/  BSYNC B1 ;  /* 0x0000000000017941 */ /* 0x000fea0003800000 */
.L_x_117:
        /* <DEDUP_REMOVED lines=12> */
.L_x_120:
[----:B------:R-:W-:Y:S05]  /*7800*/  BSYNC B1 ;  /* 0x0000000000017941 */ /* 0x000fea0003800000 */
.L_x_119:
        /* <DEDUP_REMOVED lines=12> */
.L_x_122:
[----:B------:R-:W-:Y:S05]  /*78d0*/  BSYNC B1 ;  /* 0x0000000000017941 */ /* 0x000fea0003800000 */
.L_x_121:
        /* <DEDUP_REMOVED lines=12> */
.L_x_124:
[----:B------:R-:W-:Y:S05]  /*79a0*/  BSYNC B1 ;  /* 0x0000000000017941 */ /* 0x000fea0003800000 */
.L_x_123:
        /* <DEDUP_REMOVED lines=12> */
.L_x_126:
[----:B------:R-:W-:Y:S05]  /*7a70*/  BSYNC B1 ;  /* 0x0000000000017941 */ /* 0x000fea0003800000 */
.L_x_125:
        /* <DEDUP_REMOVED lines=12> */
.L_x_128:
[----:B------:R-:W-:Y:S05]  /*7b40*/  BSYNC B1 ;  /* 0x0000000000017941 */ /* 0x000fea0003800000 */
.L_x_127:
        /* <DEDUP_REMOVED lines=12> */
.L_x_130:
[----:B------:R-:W-:Y:S05]  /*7c10*/  BSYNC B1 ;  /* 0x0000000000017941 */ /* 0x000fea0003800000 */
.L_x_129:
        /* <DEDUP_REMOVED lines=12> */
.L_x_132:
[----:B------:R-:W-:Y:S05]  /*7ce0*/  BSYNC B1 ;  /* 0x0000000000017941 */ /* 0x000fea0003800000 */
.L_x_131:
        /* <DEDUP_REMOVED lines=12> */
.L_x_134:
[----:B------:R-:W-:Y:S05]  /*7db0*/  BSYNC B1 ;  /* 0x0000000000017941 */ /* 0x000fea0003800000 */
.L_x_133:
        /* <DEDUP_REMOVED lines=12> */
.L_x_136:
[----:B------:R-:W-:Y:S05]  /*7e80*/  BSYNC B1 ;  /* 0x0000000000017941 */ /* 0x000fea0003800000 */
.L_x_135:
        /* <DEDUP_REMOVED lines=12> */
.L_x_138:
[----:B------:R-:W-:Y:S05]  /*7f50*/  BSYNC B1 ;  /* 0x0000000000017941 */ /* 0x000fea0003800000 */
.L_x_137:
        /* <DEDUP_REMOVED lines=12> */
.L_x_140:
[----:B------:R-:W-:Y:S05]  /*8020*/  BSYNC B1 ;  /* 0x0000000000017941 */ /* 0x000fea0003800000 */
.L_x_139:
        /* <DEDUP_REMOVED lines=12> */
.L_x_142:
[----:B------:R-:W-:Y:S05]  /*80f0*/  BSYNC B1 ;  /* 0x0000000000017941 */ /* 0x000fea0003800000 */
.L_x_141:
        /* <DEDUP_REMOVED lines=12> */
.L_x_144:
[----:B------:R-:W-:Y:S05]  /*81c0*/  BSYNC B1 ;  /* 0x0000000000017941 */ /* 0x000fea0003800000 */
.L_x_143:
        /* <DEDUP_REMOVED lines=12> */
.L_x_146:
[----:B------:R-:W-:Y:S05]  /*8290*/  BSYNC B1 ;  /* 0x0000000000017941 */ /* 0x000fea0003800000 */
.L_x_145:
        /* <DEDUP_REMOVED lines=12> */
.L_x_148:
[----:B------:R-:W-:Y:S05]  /*8360*/  BSYNC B1 ;  /* 0x0000000000017941 */ /* 0x000fea0003800000 */
.L_x_147:
        /* <DEDUP_REMOVED lines=12> */
.L_x_150:
[----:B------:R-:W-:Y:S05]  /*8430*/  BSYNC B1 ;  /* 0x0000000000017941 */ /* 0x000fea0003800000 */
.L_x_149:
        /* <DEDUP_REMOVED lines=12> */
.L_x_152:
[----:B------:R-:W-:Y:S05]  /*8500*/  BSYNC B1 ;  /* 0x0000000000017941 */ /* 0x000fea0003800000 */
.L_x_151:
        /* <DEDUP_REMOVED lines=12> */
.L_x_154:
[----:B------:R-:W-:Y:S05]  /*85d0*/  BSYNC B1 ;  /* 0x0000000000017941 */ /* 0x000fea0003800000 */
.L_x_153:
        /* <DEDUP_REMOVED lines=12> */
.L_x_156:
[----:B------:R-:W-:Y:S05]  /*86a0*/  BSYNC B1 ;  /* 0x0000000000017941 */ /* 0x000fea0003800000 */
.L_x_155:
        /* <DEDUP_REMOVED lines=12> */
.L_x_158:
[----:B------:R-:W-:Y:S05]  /*8770*/  BSYNC B1 ;  /* 0x0000000000017941 */ /* 0x000fea0003800000 */
.L_x_157:
        /* <DEDUP_REMOVED lines=12> */
.L_x_160:
[----:B------:R-:W-:Y:S05]  /*8840*/  BSYNC B1 ;  /* 0x0000000000017941 */ /* 0x000fea0003800000 */
.L_x_159:
        /* <DEDUP_REMOVED lines=12> */
.L_x_162:
[----:B------:R-:W-:Y:S05]  /*8910*/  BSYNC B1 ;  /* 0x0000000000017941 */ /* 0x000fea0003800000 */
.L_x_161:
        /* <DEDUP_REMOVED lines=12> */
.L_x_164:
[----:B------:R-:W-:Y:S05]  /*89e0*/  BSYNC B1 ;  /* 0x0000000000017941 */ /* 0x000fea0003800000 */
.L_x_163:
        /* <DEDUP_REMOVED lines=12> */
.L_x_166:
[----:B------:R-:W-:Y:S05]  /*8ab0*/  BSYNC B1 ;  /* 0x0000000000017941 */ /* 0x000fea0003800000 */
.L_x_165:
        /* <DEDUP_REMOVED lines=12> */
.L_x_168:
[----:B------:R-:W-:Y:S05]  /*8b80*/  BSYNC B1 ;  /* 0x0000000000017941 */ /* 0x000fea0003800000 */
.L_x_167:
        /* <DEDUP_REMOVED lines=12> */
.L_x_170:
[----:B------:R-:W-:Y:S05]  /*8c50*/  BSYNC B1 ;  /* 0x0000000000017941 */ /* 0x000fea0003800000 */
.L_x_169:
        /* <DEDUP_REMOVED lines=12> */
.L_x_172:
[----:B------:R-:W-:Y:S05]  /*8d20*/  BSYNC B1 ;  /* 0x0000000000017941 */ /* 0x000fea0003800000 */
.L_x_171:
        /* <DEDUP_REMOVED lines=12> */
.L_x_174:
[----:B------:R-:W-:Y:S05]  /*8df0*/  BSYNC B1 ;  /* 0x0000000000017941 */ /* 0x000fea0003800000 */
.L_x_173:
        /* <DEDUP_REMOVED lines=12> */
.L_x_176:
[----:B------:R-:W-:Y:S05]  /*8ec0*/  BSYNC B1 ;  /* 0x0000000000017941 */ /* 0x000fea0003800000 */
.L_x_175:
        /* <DEDUP_REMOVED lines=12> */
.L_x_178:
[----:B------:R-:W-:Y:S05]  /*8f90*/  BSYNC B1 ;  /* 0x0000000000017941 */ /* 0x000fea0003800000 */
.L_x_177:
        /* <DEDUP_REMOVED lines=12> */
.L_x_180:
[----:B------:R-:W-:Y:S05]  /*9060*/  BSYNC B1 ;  /* 0x0000000000017941 */ /* 0x000fea0003800000 */
.L_x_179:
        /* <DEDUP_REMOVED lines=12> */
.L_x_182:
[----:B------:R-:W-:Y:S05]  /*9130*/  BSYNC B1 ;  /* 0x0000000000017941 */ /* 0x000fea0003800000 */
.L_x_181:
        /* <DEDUP_REMOVED lines=12> */
.L_x_184:
[----:B------:R-:W-:Y:S05]  /*9200*/  BSYNC B1 ;  /* 0x0000000000017941 */ /* 0x000fea0003800000 */
.L_x_183:
[----:B-----5:R-:W-:Y:S01]  /*9210*/  LOP3.LUT R32, R32, 0xff, RZ, 0xc0, !PT ;  /* 0x000000ff20207812 */ /* 0x020fe200078ec0ff */
[----:B------:R-:W-:Y:S01]  /*9220*/  BSSY B1, `(.L_x_185) ;  /* 0x000000b000017945 */ /* 0x000fe20003800000 */
[----:B------:R-:W-:Y:S02]  /*9230*/  ISETP.LT.OR P4, PT, R35, 0x99, !P0 ;  /* 0x000000992300780c */ /* 0x000fe40004781670 */
[----:B------:R-:W-:-:S05]  /*9240*/  F2FP.F16.E5M2.UNPACK_B R32, R32 ;  /* 0x00000020ff20723e */ /* 0x000fca00020004ff */
[----:B------:R-:W-:-:S05]  /*9250*/  HADD2.F32 R32, -RZ, R32.H0_H0 ;  /* 0x20000020ff207230 */ /* 0x000fca0000004100 */
[----:B------:R-:W-:-:S04]  /*9260*/  FMUL R32, R32, UR21 ;  /* 0x0000001520207c20 */ /* 0x000fc80008400000 */
[----:B------:R-:W-:Y:S01]  /*9270*/  FFMA R32, R23, UR20, R32 ;  /* 0x0000001417207c23 */ /* 0x000fe20008000020 */
[----:B------:R-:W-:-:S04]  /*9280*/  PRMT R23, RZ, 0x7610, R23 ;  /* 0x00007610ff177816 */ /* 0x000fc80000000017 */
[----:B-1----:R-:W-:-:S05]  /*9290*/  F2FP.SATFINITE.E5M2.F32.PACK_AB_MERGE_C R33, RZ, R32, RZ ;  /* 0x00000020ff21723e */ /* 0x002fca00048060ff */
[----:B------:R1:W-:Y:S01]  /*92a0*/  @!P3 STG.E.U8 desc[UR18][R26.64+0x91], R33 ;  /* 0x000091211a00b986 */ /* 0x0003e2000c101112 */
[----:B------:R-:W-:Y:S05]  /*92b0*/  @P4 BRA `(.L_x_186) ;  /* 0x0000000000044947 */ /* 0x000fea0003800000 */
[----:B------:R0:W5:Y:S02]  /*92c0*/  LDG.E.U8 R23, desc[UR18][R28.64+0x98] ;  /* 0x000098121c177981 */ /* 0x000164000c1e1100 */
.L_x_186:
[----:B------:R-:W-:Y:S05]  /*92d0*/  BSYNC B1 ;  /* 0x0000000000017941 */ /* 0x000fea0003800000 */
.L_x_185:
        /* <DEDUP_REMOVED lines=8> */
[----:B------:R-:W-:-:S05]  /*9360*/  F2FP.SATFINITE.E5M2.F32.PACK_AB_MERGE_C R23, RZ, R23, RZ ;  /* 0x00000017ff17723e */ /* 0x000fca00048060ff */
[----:B------:R0:W-:Y:S01]  /*9370*/  @!P4 STG.E.U8 desc[UR18][R24.64+0x98], R23 ;  /* 0x000098171800c986 */ /* 0x0001e2000c101112 */
[----:B------:R-:W-:Y:S05]  /*9380*/  @P3 BRA `(.L_x_188) ;  /* 0x0000000000043947 */ /* 0x000fea0003800000 */
[----:B------:R0:W5:Y:S02]  /*9390*/  LDG.E.U8 R22, desc[UR18][R28.64+0x99] ;  /* 0x000099121c167981 */ /* 0x000164000c1e1100 */
.L_x_188:
[----:B------:R-:W-:Y:S05]  /*93a0*/  BSYNC B1 ;  /* 0x0000000000017941 */ /* 0x000fea0003800000 */
.L_x_187:
        /* <DEDUP_REMOVED lines=8> */
[----:B0-----:R-:W-:-:S05]  /*9430*/  F2FP.SATFINITE.E5M2.F32.PACK_AB_MERGE_C R23, RZ, R22, RZ ;  /* 0x00000016ff17723e */ /* 0x001fca00048060ff */
[----:B------:R0:W-:Y:S01]  /*9440*/  @!P3 STG.E.U8 desc[UR18][R24.64+0x99], R23 ;  /* 0x000099171800b986 */ /* 0x0001e2000c101112 */
[----:B------:R-:W-:Y:S05]  /*9450*/  @P4 BRA `(.L_x_190) ;  /* 0x0000000000044947 */ /* 0x000fea0003800000 */
[----:B------:R0:W5:Y:S02]  /*9460*/  LDG.E.U8 R21, desc[UR18][R30.64+0x98] ;  /* 0x000098121e157981 */ /* 0x000164000c1e1100 */
.L_x_190:
[----:B------:R-:W-:Y:S05]  /*9470*/  BSYNC B1 ;  /* 0x0000000000017941 */ /* 0x000fea0003800000 */
.L_x_189:
        /* <DEDUP_REMOVED lines=12> */
.L_x_192:
[----:B------:R-:W-:Y:S05]  /*9540*/  BSYNC B1 ;  /* 0x0000000000017941 */ /* 0x000fea0003800000 */
.L_x_191:
        /* <DEDUP_REMOVED lines=12> */
.L_x_194:
[----:B------:R-:W-:Y:S05]  /*9610*/  BSYNC B1 ;  /* 0x0000000000017941 */ /* 0x000fea0003800000 */
.L_x_193:
        /* <DEDUP_REMOVED lines=12> */
.L_x_196:
[----:B------:R-:W-:Y:S05]  /*96e0*/  BSYNC B1 ;  /* 0x0000000000017941 */ /* 0x000fea0003800000 */
.L_x_195:
        /* <DEDUP_REMOVED lines=12> */
.L_x_198:
[----:B------:R-:W-:Y:S05]  /*97b0*/  BSYNC B1 ;  /* 0x0000000000017941 */ /* 0x000fea0003800000 */
.L_x_197:
        /* <DEDUP_REMOVED lines=12> */
.L_x_200:
[----:B------:R-:W-:Y:S05]  /*9880*/  BSYNC B1 ;  /* 0x0000000000017941 */ /* 0x000fea0003800000 */
.L_x_199:
        /* <DEDUP_REMOVED lines=12> */
.L_x_202:
[----:B------:R-:W-:Y:S05]  /*9950*/  BSYNC B1 ;  /* 0x0000000000017941 */ /* 0x000fea0003800000 */
.L_x_201:
        /* <DEDUP_REMOVED lines=12> */
.L_x_204:
[----:B------:R-:W-:Y:S05]  /*9a20*/  BSYNC B1 ;  /* 0x0000000000017941 */ /* 0x000fea0003800000 */
.L_x_203:
        /* <DEDUP_REMOVED lines=12> */
.L_x_206:
[----:B------:R-:W-:Y:S05]  /*9af0*/  BSYNC B1 ;  /* 0x0000000000017941 */ /* 0x000fea0003800000 */
.L_x_205:
        /* <DEDUP_REMOVED lines=12> */
.L_x_208:
[----:B------:R-:W-:Y:S05]  /*9bc0*/  BSYNC B1 ;  /* 0x0000000000017941 */ /* 0x000fea0003800000 */
.L_x_207:
        /* <DEDUP_REMOVED lines=12> */
.L_x_210:
[----:B------:R-:W-:Y:S05]  /*9c90*/  BSYNC B1 ;  /* 0x0000000000017941 */ /* 0x000fea0003800000 */
.L_x_209:
        /* <DEDUP_REMOVED lines=12> */
.L_x_212:
[----:B------:R-:W-:Y:S05]  /*9d60*/  BSYNC B1 ;  /* 0x0000000000017941 */ /* 0x000fea0003800000 */
.L_x_211:
        /* <DEDUP_REMOVED lines=12> */
.L_x_214:
[----:B------:R-:W-:Y:S05]  /*9e30*/  BSYNC B1 ;  /* 0x0000000000017941 */ /* 0x000fea0003800000 */
.L_x_213:
        /* <DEDUP_REMOVED lines=12> */
.L_x_216:
[----:B------:R-:W-:Y:S05]  /*9f00*/  BSYNC B1 ;  /* 0x0000000000017941 */ /* 0x000fea0003800000 */
.L_x_215:
        /* <DEDUP_REMOVED lines=12> */
.L_x_218:
[----:B------:R-:W-:Y:S05]  /*9fd0*/  BSYNC B1 ;  /* 0x0000000000017941 */ /* 0x000fea0003800000 */
.L_x_217:
        /* <DEDUP_REMOVED lines=12> */
.L_x_220:
[----:B------:R-:W-:Y:S05]  /*a0a0*/  BSYNC B1 ;  /* 0x0000000000017941 */ /* 0x000fea0003800000 */
.L_x_219:
        /* <DEDUP_REMOVED lines=12> */
.L_x_222:
[----:B------:R-:W-:Y:S05]  /*a170*/  BSYNC B1 ;  /* 0x0000000000017941 */ /* 0x000fea0003800000 */
.L_x_221:
        /* <DEDUP_REMOVED lines=12> */
.L_x_224:
[----:B------:R-:W-:Y:S05]  /*a240*/  BSYNC B1 ;  /* 0x0000000000017941 */ /* 0x000fea0003800000 */
.L_x_223:
        /* <DEDUP_REMOVED lines=12> */
.L_x_226:
[----:B------:R-:W-:Y:S05]  /*a310*/  BSYNC B1 ;  /* 0x0000000000017941 */ /* 0x000fea0003800000 */
.L_x_225:
        /* <DEDUP_REMOVED lines=12> */
.L_x_228:
[----:B------:R-:W-:Y:S05]  /*a3e0*/  BSYNC B1 ;  /* 0x0000000000017941 */ /* 0x000fea0003800000 */
.L_x_227:
[----:B-----5:R-:W-:Y:S01]  /*a3f0*/  LOP3.LUT R2, R2, 0xff, RZ, 0xc0, !PT ;  /* 0x000000ff02027812 */ /* 0x020fe200078ec0ff */
[----:B------:R-:W-:Y:S01]  /*a400*/  BSSY B1, `(.L_x_229) ;  /* 0x000000b000017945 */ /* 0x000fe20003800000 */
[----:B------:R-:W-:Y:S02]  /*a410*/  ISETP.LT.OR P4, PT, R35, 0xc1, !P1 ;  /* 0x000000c12300780c */ /* 0x000fe40004f81670 */
[----:B------:R-:W-:-:S05]  /*a420*/  F2FP.F16.E5M2.UNPACK_B R2, R2 ;  /* 0x00000002ff02723e */ /* 0x000fca00020004ff */
[----:B------:R-:W-:-:S05]  /*a430*/  HADD2.F32 R2, -RZ, R2.H0_H0 ;  /* 0x20000002ff027230 */ /* 0x000fca0000004100 */
[----:B0-----:R-:W-:-:S04]  /*a440*/  FMUL R3, R2, UR21 ;  /* 0x0000001502037c20 */ /* 0x001fc80008400000 */
[----:B------:R-:W-:Y:S01]  /*a450*/  FFMA R3, R0, UR20, R3 ;  /* 0x0000001400037c23 */ /* 0x000fe20008000003 */
[----:B------:R-:W-:-:S04]  /*a460*/  PRMT R0, RZ, 0x7610, R0 ;  /* 0x00007610ff007816 */ /* 0x000fc80000000000 */
[----:B------:R-:W-:-:S05]  /*a470*/  F2FP.SATFINITE.E5M2.F32.PACK_AB_MERGE_C R3, RZ, R3, RZ ;  /* 0x00000003ff03723e */ /* 0x000fca00048060ff */
[----:B------:R0:W-:Y:S01]  /*a480*/  @!P3 STG.E.U8 desc[UR18][R24.64+0xc1], R3 ;  /* 0x0000c1031800b986 */ /* 0x0001e2000c101112 */
[----:B------:R-:W-:Y:S05]  /*a490*/  @P4 BRA `(.L_x_230) ;  /* 0x0000000000044947 */ /* 0x000fea0003800000 */
[----:B------:R0:W5:Y:S02]  /*a4a0*/  LDG.E.U8 R0, desc[UR18][R30.64+0xc0] ;  /* 0x0000c0121e007981 */ /* 0x000164000c1e1100 */
.L_x_230:
[----:B------:R-:W-:Y:S05]  /*a4b0*/  BSYNC B1 ;  /* 0x0000000000017941 */ /* 0x000fea0003800000 */
.L_x_229:
[----:B------:R-:W2:Y:S01]  /*a4c0*/  LDL.LU R2, [R1] ;  /* 0x0000000001027983 */ /* 0x000ea20000300800 */
[----:B-----5:R-:W-:Y:S01]  /*a4d0*/  LOP3.LUT R0, R0, 0xff, RZ, 0xc0, !PT ;  /* 0x000000ff00007812 */ /* 0x020fe200078ec0ff */
[----:B------:R-:W-:Y:S01]  /*a4e0*/  BSSY B1, `(.L_x_231) ;  /* 0x000000b000017945 */ /* 0x000fe20003800000 */
[----:B------:R-:W-:Y:S02]  /*a4f0*/  ISETP.LT.OR P3, PT, R35, 0xc2, !P1 ;  /* 0x000000c22300780c */ /* 0x000fe40004f61670 */
[----:B------:R-:W-:-:S05]  /*a500*/  F2FP.F16.E5M2.UNPACK_B R0, R0 ;  /* 0x00000000ff00723e */ /* 0x000fca00020004ff */
[----:B------:R-:W-:-:S05]  /*a510*/  HADD2.F32 R0, -RZ, R0.H0_H0 ;  /* 0x20000000ff007230 */ /* 0x000fca0000004100 */
[----:B------:R-:W-:-:S04]  /*a520*/  FMUL R0, R0, UR21 ;  /* 0x0000001500007c20 */ /* 0x000fc80008400000 */
[----:B--2---:R-:W-:-:S05]  /*a530*/  FFMA R0, R2, UR20, R0 ;  /* 0x0000001402007c23 */ /* 0x004fca0008000000 */
[----:B0-----:R-:W-:Y:S02]  /*a540*/  F2FP.SATFINITE.E5M2.F32.PACK_AB_MERGE_C R3, RZ, R0, RZ ;  /* 0x00000000ff03723e */ /* 0x001fe400048060ff */
[----:B------:R-:W-:-:S03]  /*a550*/  PRMT R0, RZ, 0x7610, R0 ;  /* 0x00007610ff007816 */ /* 0x000fc60000000000 */
[----:B------:R0:W-:Y:S01]  /*a560*/  @!P4 STG.E.U8 desc[UR18][R26.64+0xc0], R3 ;  /* 0x0000c0031a00c986 */ /* 0x0001e2000c101112 */
[----:B------:R-:W-:Y:S05]  /*a570*/  @P3 BRA `(.L_x_232) ;  /* 0x0000000000043947 */ /* 0x000fea0003800000 */
[----:B------:R2:W5:Y:S02]  /*a580*/  LDG.E.U8 R0, desc[UR18][R30.64+0xc1] ;  /* 0x0000c1121e007981 */ /* 0x000564000c1e1100 */
.L_x_232:
[----:B------:R-:W-:Y:S05]  /*a590*/  BSYNC B1 ;  /* 0x0000000000017941 */ /* 0x000fea0003800000 */
.L_x_231:
[----:B------:R-:W3:Y:S01]  /*a5a0*/  LDL.LU R2, [R1+0x4] ;  /* 0x0000040001027983 */ /* 0x000ee20000300800 */
[----:B-----5:R-:W-:Y:S01]  /*a5b0*/  LOP3.LUT R0, R0, 0xff, RZ, 0xc0, !PT ;  /* 0x000000ff00007812 */ /* 0x020fe200078ec0ff */
[----:B------:R-:W-:Y:S01]  /*a5c0*/  BSSY B1, `(.L_x_233) ;  /* 0x000000b000017945 */ /* 0x000fe20003800000 */
[----:B------:R-:W-:Y:S02]  /*a5d0*/  ISETP.LT.OR P4, PT, R35, 0xc9, !P0 ;  /* 0x000000c92300780c */ /* 0x000fe40004781670 */
[----:B------:R-:W-:-:S05]  /*a5e0*/  F2FP.F16.E5M2.UNPACK_B R0, R0 ;  /* 0x00000000ff00723e */ /* 0x000fca00020004ff */
[----:B------:R-:W-:-:S05]  /*a5f0*/  HADD2.F32 R0, -RZ, R0.H0_H0 ;  /* 0x20000000ff007230 */ /* 0x000fca0000004100 */
[----:B------:R-:W-:-:S04]  /*a600*/  FMUL R0, R0, UR21 ;  /* 0x0000001500007c20 */ /* 0x000fc80008400000 */
[----:B---3--:R-:W-:-:S05]  /*a610*/  FFMA R0, R2, UR20, R0 ;  /* 0x0000001402007c23 */ /* 0x008fca0008000000 */
[----:B0-----:R-:W-:Y:S02]  /*a620*/  F2FP.SATFINITE.E5M2.F32.PACK_AB_MERGE_C R3, RZ, R0, RZ ;  /* 0x00000000ff03723e */ /* 0x001fe400048060ff */
[----:B------:R-:W-:-:S03]  /*a630*/  PRMT R0, RZ, 0x7610, R0 ;  /* 0x00007610ff007816 */ /* 0x000fc60000000000 */
[----:B------:R0:W-:Y:S01]  /*a640*/  @!P3 STG.E.U8 desc[UR18][R26.64+0xc1], R3 ;  /* 0x0000c1031a00b986 */ /* 0x0001e2000c101112 */
[----:B------:R-:W-:Y:S05]  /*a650*/  @P4 BRA `(.L_x_234) ;  /* 0x0000000000044947 */ /* 0x000fea0003800000 */
[----:B------:R3:W5:Y:S02]  /*a660*/  LDG.E.U8 R0, desc[UR18][R28.64+0xc8] ;  /* 0x0000c8121c007981 */ /* 0x000764000c1e1100 */
.L_x_234:
[----:B------:R-:W-:Y:S05]  /*a670*/  BSYNC B1 ;  /* 0x0000000000017941 */ /* 0x000fea0003800000 */
.L_x_233:
[----:B------:R-:W2:Y:S01]  /*a680*/  LDL.LU R2, [R1+0x8] ;  /* 0x0000080001027983 */ /* 0x000ea20000300800 */
        /* <DEDUP_REMOVED lines=12> */
.L_x_236:
[----:B------:R-:W-:Y:S05]  /*a750*/  BSYNC B1 ;  /* 0x0000000000017941 */ /* 0x000fea0003800000 */
.L_x_235:
        /* <DEDUP_REMOVED lines=13> */
.L_x_238:
[----:B------:R-:W-:Y:S05]  /*a830*/  BSYNC B1 ;  /* 0x0000000000017941 */ /* 0x000fea0003800000 */
.L_x_237:
        /* <DEDUP_REMOVED lines=13> */
.L_x_240:
[----:B------:R-:W-:Y:S05]  /*a910*/  BSYNC B1 ;  /* 0x0000000000017941 */ /* 0x000fea0003800000 */
.L_x_239:
        /* <DEDUP_REMOVED lines=13> */
.L_x_242:
[----:B------:R-:W-:Y:S05]  /*a9f0*/  BSYNC B1 ;  /* 0x0000000000017941 */ /* 0x000fea0003800000 */
.L_x_241:
        /* <DEDUP_REMOVED lines=13> */
.L_x_244:
[----:B------:R-:W-:Y:S05]  /*aad0*/  BSYNC B1 ;  /* 0x0000000000017941 */ /* 0x000fea0003800000 */
.L_x_243:
        /* <DEDUP_REMOVED lines=13> */
.L_x_246:
[----:B------:R-:W-:Y:S05]  /*abb0*/  BSYNC B1 ;  /* 0x0000000000017941 */ /* 0x000fea0003800000 */
.L_x_245:
        /* <DEDUP_REMOVED lines=13> */
.L_x_248:
[----:B------:R-:W-:Y:S05]  /*ac90*/  BSYNC B1 ;  /* 0x0000000000017941 */ /* 0x000fea0003800000 */
.L_x_247:
        /* <DEDUP_REMOVED lines=13> */
.L_x_250:
[----:B------:R-:W-:Y:S05]  /*ad70*/  BSYNC B1 ;  /* 0x0000000000017941 */ /* 0x000fea0003800000 */
.L_x_249:
        /* <DEDUP_REMOVED lines=13> */
.L_x_252:
[----:B------:R-:W-:Y:S05]  /*ae50*/  BSYNC B1 ;  /* 0x0000000000017941 */ /* 0x000fea0003800000 */
.L_x_251:
        /* <DEDUP_REMOVED lines=13> */
.L_x_254:
[----:B------:R-:W-:Y:S05]  /*af30*/  BSYNC B1 ;  /* 0x0000000000017941 */ /* 0x000fea0003800000 */
.L_x_253:
        /* <DEDUP_REMOVED lines=13> */
.L_x_256:
[----:B------:R-:W-:Y:S05]  /*b010*/  BSYNC B1 ;  /* 0x0000000000017941 */ /* 0x000fea0003800000 */
.L_x_255:
        /* <DEDUP_REMOVED lines=13> */
.L_x_258:
[----:B------:R-:W-:Y:S05]  /*b0f0*/  BSYNC B1 ;  /* 0x0000000000017941 */ /* 0x000fea0003800000 */
.L_x_257:
        /* <DEDUP_REMOVED lines=13> */
.L_x_260:
[----:B------:R-:W-:Y:S05]  /*b1d0*/  BSYNC B1 ;  /* 0x0000000000017941 */ /* 0x000fea0003800000 */
.L_x_259:
        /* <DEDUP_REMOVED lines=13> */
.L_x_262:
[----:B------:R-:W-:Y:S05]  /*b2b0*/  BSYNC B1 ;  /* 0x0000000000017941 */ /* 0x000fea0003800000 */
.L_x_261:
        /* <DEDUP_REMOVED lines=13> */
.L_x_264:
[----:B------:R-:W-:Y:S05]  /*b390*/  BSYNC B1 ;  /* 0x0000000000017941 */ /* 0x000fea0003800000 */
.L_x_263:
        /* <DEDUP_REMOVED lines=13> */
.L_x_266:
[----:B------:R-:W-:Y:S05]  /*b470*/  BSYNC B1 ;  /* 0x0000000000017941 */ /* 0x000fea0003800000 */
.L_x_265:
        /* <DEDUP_REMOVED lines=13> */
.L_x_268:
[----:B------:R-:W-:Y:S05]  /*b550*/  BSYNC B1 ;  /* 0x0000000000017941 */ /* 0x000fea0003800000 */
.L_x_267:
        /* <DEDUP_REMOVED lines=13> */
.L_x_270:
[----:B------:R-:W-:Y:S05]  /*b630*/  BSYNC B1 ;  /* 0x0000000000017941 */ /* 0x000fea0003800000 */
.L_x_269:
        /* <DEDUP_REMOVED lines=13> */
.L_x_272:
[----:B------:R-:W-:Y:S05]  /*b710*/  BSYNC B1 ;  /* 0x0000000000017941 */ /* 0x000fea0003800000 */
.L_x_271:
        /* <DEDUP_REMOVED lines=13> */
.L_x_274:
[----:B------:R-:W-:Y:S05]  /*b7f0*/  BSYNC B1 ;  /* 0x0000000000017941 */ /* 0x000fea0003800000 */
.L_x_273:
        /* <DEDUP_REMOVED lines=13> */
.L_x_276:
[----:B------:R-:W-:Y:S05]  /*b8d0*/  BSYNC B1 ;  /* 0x0000000000017941 */ /* 0x000fea0003800000 */
.L_x_275:
        /* <DEDUP_REMOVED lines=13> */
.L_x_278:
[----:B------:R-:W-:Y:S05]  /*b9b0*/  BSYNC B1 ;  /* 0x0000000000017941 */ /* 0x000fea0003800000 */
.L_x_277:
        /* <DEDUP_REMOVED lines=13> */
.L_x_280:
[----:B------:R-:W-:Y:S05]  /*ba90*/  BSYNC B1 ;  /* 0x0000000000017941 */ /* 0x000fea0003800000 */
.L_x_279:
        /* <DEDUP_REMOVED lines=13> */
.L_x_282:
[----:B------:R-:W-:Y:S05]  /*bb70*/  BSYNC B1 ;  /* 0x0000000000017941 */ /* 0x000fea0003800000 */
.L_x_281:
        /* <DEDUP_REMOVED lines=13> */
.L_x_284:
[----:B------:R-:W-:Y:S05]  /*bc50*/  BSYNC B1 ;  /* 0x0000000000017941 */ /* 0x000fea0003800000 */
.L_x_283:
        /* <DEDUP_REMOVED lines=13> */
.L_x_286:
[----:B------:R-:W-:Y:S05]  /*bd30*/  BSYNC B1 ;  /* 0x0000000000017941 */ /* 0x000fea0003800000 */
.L_x_285:
        /* <DEDUP_REMOVED lines=13> */
.L_x_288:
[----:B------:R-:W-:Y:S05]  /*be10*/  BSYNC B1 ;  /* 0x0000000000017941 */ /* 0x000fea0003800000 */
.L_x_287:
[----:B------:R-:W-:Y:S05]  /*be20*/  @P1 BRA `(.L_x_289) ;  /* 0x0000002000a41947 */ /* 0x000fea0003800000 */
[----:B------:R-:W2:Y:S01]  /*be30*/  LDL.LU R2, [R1+0x74] ;  /* 0x0000740001027983 */ /* 0x000ea20000300800 */
[----:B-----5:R-:W-:-:S04]  /*be40*/  LOP3.LUT R0, R0, 0xff, RZ, 0xc0, !PT ;  /* 0x000000ff00007812 */ /* 0x020fc800078ec0ff */
[----:B------:R-:W-:-:S05]  /*be50*/  F2FP.F16.E5M2.UNPACK_B R0, R0 ;  /* 0x00000000ff00723e */ /* 0x000fca00020004ff */
[----:B------:R-:W-:-:S05]  /*be60*/  HADD2.F32 R0, -RZ, R0.H0_H0 ;  /* 0x20000000ff007230 */ /* 0x000fca0000004100 */
[----:B------:R-:W-:-:S04]  /*be70*/  FMUL R0, R0, UR21 ;  /* 0x0000001500007c20 */ /* 0x000fc80008400000 */
[----:B--2---:R-:W-:-:S05]  /*be80*/  FFMA R0, R2, UR20, R0 ;  /* 0x0000001402007c23 */ /* 0x004fca0008000000 */
[----:B0-----:R-:W-:-:S05]  /*be90*/  F2FP.SATFINITE.E5M2.F32.PACK_AB_MERGE_C R3, RZ, R0, RZ ;  /* 0x00000000ff03723e */ /* 0x001fca00048060ff */
[----:B------:R0:W-:Y:S01]  /*bea0*/  STG.E.U8 desc[UR18][R26.64+0xf9], R3 ;  /* 0x0000f9031a007986 */ /* 0x0001e2000c101112 */
[----:B------:R-:W-:Y:S05]  /*beb0*/  BRA `(.L_x_289) ;  /* 0x0000002000807947 */ /* 0x000fea0003800000 */
.L_x_32:
[----:B------:R-:W-:Y:S01]  /*bec0*/  ISETP.GE.AND P1, PT, R38, 0x1, PT ;  /* 0x000000012600780c */ /* 0x000fe20003f26270 */
[----:B------:R-:W-:Y:S01]  /*bed0*/  FMUL R226, R226, UR20 ;  /* 0x00000014e2e27c20 */ /* 0x000fe20008400000 */
[----:B------:R-:W2:Y:S01]  /*bee0*/  LDL.LU R227, [R1+0x10] ;  /* 0x0000100001e37983 */ /* 0x000ea20000300800 */
[----:B------:R-:W-:Y:S01]  /*bef0*/  ISETP.GE.AND P0, PT, R38, 0x9, PT ;  /* 0x000000092600780c */ /* 0x000fe20003f06270 */
[----:B------:R-:W-:Y:S01]  /*bf00*/  FMUL R225, R225, UR20 ;  /* 0x00000014e1e17c20 */ /* 0x000fe20008400000 */
[C---:B------:R-:W-:Y:S02]  /*bf10*/  ISETP.LT.OR P4, PT, R35.reuse, 0x1, !P1 ;  /* 0x000000012300780c */ /* 0x040fe40004f81670 */
[C---:B------:R-:W-:Y:S02]  /*bf20*/  ISETP.LT.OR P5, PT, R35.reuse, 0x2, !P1 ;  /* 0x000000022300780c */ /* 0x040fe40004fa1670 */
[----:B------:R-:W-:Y:S02]  /*bf30*/  F2FP.SATFINITE.E5M2.F32.PACK_AB_MERGE_C R29, RZ, R226, RZ ;  /* 0x000000e2ff1d723e */ /* 0x000fe400048060ff */
[C---:B------:R-:W-:Y:S01]  /*bf40*/  ISETP.LT.OR P3, PT, R35.reuse, 0x1, !P0 ;  /* 0x000000012300780c */ /* 0x040fe20004761670 */
[----:B------:R-:W-:Y:S01]  /*bf50*/  FMUL R224, R224, UR20 ;  /* 0x00000014e0e07c20 */ /* 0x000fe20008400000 */
[----:B------:R-:W-:Y:S01]  /*bf60*/  ISETP.LT.OR P6, PT, R35, 0xa, !P1 ;  /* 0x0000000a2300780c */ /* 0x000fe20004fc1670 */
[----:B------:R-:W-:Y:S01]  /*bf70*/  FMUL R223, R223, UR20 ;  /* 0x00000014dfdf7c20 */ /* 0x000fe20008400000 */
[----:B------:R-:W-:Y:S01]  /*bf80*/  F2FP.SATFINITE.E5M2.F32.PACK_AB_MERGE_C R225, RZ, R225, RZ ;  /* 0x000000e1ffe1723e */ /* 0x000fe200048060ff */
[----:B------:R-:W-:Y:S01]  /*bf90*/  FMUL R221, R221, UR20 ;  /* 0x00000014dddd7c20 */ /* 0x000fe20008400000 */
[----:B------:R-:W-:Y:S01]  /*bfa0*/  FMUL R222, R222, UR20 ;  /* 0x00000014dede7c20 */ /* 0x000fe20008400000 */
[----:B------:R0:W-:Y:S01]  /*bfb0*/  @!P4 STG.E.U8 desc[UR18][R24.64], R29 ;  /* 0x0000001d1800c986 */ /* 0x0001e2000c101112 */
[----:B------:R-:W-:-:S02]  /*bfc0*/  ISETP.LT.OR P4, PT, R35, 0x2, !P0 ;  /* 0x000000022300780c */ /* 0x000fc40004781670 */
[----:B------:R-:W-:Y:S01]  /*bfd0*/  F2FP.SATFINITE.E5M2.F32.PACK_AB_MERGE_C R31, RZ, R224, RZ ;  /* 0x000000e0ff1f723e */ /* 0x000fe200048060ff */
[----:B------:R1:W-:Y:S01]  /*bfe0*/  @!P5 STG.E.U8 desc[UR18][R24.64+0x1], R225 ;  /* 0x000001e11800d986 */ /* 0x0003e2000c101112 */
[C---:B------:R-:W-:Y:S02]  /*bff0*/  ISETP.LT.OR P5, PT, R35.reuse, 0x9, !P1 ;  /* 0x000000092300780c */ /* 0x040fe40004fa1670 */
[----:B------:R-:W-:Y:S01]  /*c000*/  F2FP.SATFINITE.E5M2.F32.PACK_AB_MERGE_C R223, RZ, R223, RZ ;  /* 0x000000dfffdf723e */ /* 0x000fe200048060ff */
[----:B------:R-:W-:Y:S01]  /*c010*/  FMUL R220, R220, UR20 ;  /* 0x00000014dcdc7c20 */ /* 0x000fe20008400000 */
[----:B------:R-:W-:Y:S01]  /*c020*/  F2FP.SATFINITE.E5M2.F32.PACK_AB_MERGE_C R221, RZ, R221, RZ ;  /* 0x000000ddffdd723e */ /* 0x000fe200048060ff */
[----:B------:R-:W-:Y:S01]  /*c030*/  @!P3 STG.E.U8 desc[UR18][R26.64], R31 ;  /* 0x0000001f1a00b986 */ /* 0x000fe2000c101112 */
[----:B------:R-:W-:-:S03]  /*c040*/  ISETP.LT.OR P3, PT, R35, 0x9, !P0 ;  /* 0x000000092300780c */ /* 0x000fc60004761670 */
[----:B------:R-:W-:Y:S01]  /*c050*/  @!P4 STG.E.U8 desc[UR18][R26.64+0x1], R223 ;  /* 0x000001df1a00c986 */ /* 0x000fe2000c101112 */
[----:B------:R-:W-:-:S03]  /*c060*/  ISETP.LT.OR P4, PT, R35, 0xa, !P0 ;  /* 0x0000000a2300780c */ /* 0x000fc60004781670 */
[----:B------:R-:W-:Y:S01]  /*c070*/  @!P6 STG.E.U8 desc[UR18][R24.64+0x9], R221 ;  /* 0x000009dd1800e986 */ /* 0x000fe2000c101112 */
[----:B------:R-:W-:Y:S01]  /*c080*/  ISETP.LT.OR P6, PT, R35, 0x12, !P1 ;  /* 0x000000122300780c */ /* 0x000fe20004fc1670 */
[----:B------:R-:W-:Y:S01]  /*c090*/  FMUL R219, R219, UR20 ;  /* 0x00000014dbdb7c20 */ /* 0x000fe20008400000 */
[----:B0-----:R-:W-:Y:S01]  /*c0a0*/  F2FP.SATFINITE.E5M2.F32.PACK_AB_MERGE_C R29, RZ, R222, RZ ;  /* 0x000000deff1d723e */ /* 0x001fe200048060ff */
[----:B------:R-:W-:Y:S01]  /*c0b0*/  FMUL R217, R217, UR20 ;  /* 0x00000014d9d97c20 */ /* 0x000fe20008400000 */
[----:B------:R-:W3:Y:S01]  /*c0c0*/  LDL.LU R226, [R1+0xc] ;  /* 0x00000c0001e27983 */ /* 0x000ee20000300800 */
[----:B------:R-:W-:Y:S02]  /*c0d0*/  F2FP.SATFINITE.E5M2.F32.PACK_AB_MERGE_C R33, RZ, R220, RZ ;  /* 0x000000dcff21723e */ /* 0x000fe400048060ff */
[----:B------:R-:W-:Y:S01]  /*c0e0*/  F2FP.SATFINITE.E5M2.F32.PACK_AB_MERGE_C R219, RZ, R219, RZ ;  /* 0x000000dbffdb723e */ /* 0x000fe200048060ff */
[----:B------:R0:W-:Y:S01]  /*c0f0*/  @!P5 STG.E.U8 desc[UR18][R24.64+0x8], R29 ;  /* 0x0000081d1800d986 */ /* 0x0001e2000c101112 */
[----:B------:R-:W-:-:S02]  /*c100*/  ISETP.LT.OR P5, PT, R35, 0x11, !P1 ;  /* 0x000000112300780c */ /* 0x000fc40004fa1670 */
[----:B------:R-:W-:Y:S01]  /*c110*/  F2FP.SATFINITE.E5M2.F32.PACK_AB_MERGE_C R217, RZ, R217, RZ ;  /* 0x000000d9ffd9723e */ /* 0x000fe200048060ff */
[----:B-1----:R-:W4:Y:S01]  /*c120*/  LDL.LU R225, [R1+0x8] ;  /* 0x0000080001e17983 */ /* 0x002f220000300800 */
[----:B------:R-:W-:-:S03]  /*c130*/  FMUL R218, R218, UR20 ;  /* 0x00000014dada7c20 */ /* 0x000fc60008400000 */
[----:B------:R-:W3:Y:S04]  /*c140*/  LDL.LU R224, [R1+0x4] ;  /* 0x0000040001e07983 */ /* 0x000ee80000300800 */
[----:B------:R-:W4:Y:S01]  /*c150*/  LDL.LU R222, [R1] ;  /* 0x0000000001de7983 */ /* 0x000f220000300800 */
[----:B0-----:R-:W-:Y:S01]  /*c160*/  F2FP.SATFINITE.E5M2.F32.PACK_AB_MERGE_C R29, RZ, R218, RZ ;  /* 0x000000daff1d723e */ /* 0x001fe200048060ff */
[----:B------:R-:W-:Y:S01]  /*c170*/  FMUL R216, R216, UR20 ;  /* 0x00000014d8d87c20 */ /* 0x000fe20008400000 */
[----:B------:R-:W-:Y:S01]  /*c180*/  FMUL R215, R215, UR20 ;  /* 0x00000014d7d77c20 */ /* 0x000fe20008400000 */
[----:B------:R0:W-:Y:S01]  /*c190*/  @!P3 STG.E.U8 desc[UR18][R26.64+0x8], R33 ;  /* 0x000008211a00b986 */ /* 0x0001e2000c101112 */
[----:B------:R-:W-:Y:S01]  /*c1a0*/  ISETP.LT.OR P3, PT, R35, 0x11, !P0 ;  /* 0x000000112300780c */ /* 0x000fe20004761670 */
[----:B------:R-:W-:Y:S01]  /*c1b0*/  FMUL R213, R213, UR20 ;  /* 0x00000014d5d57c20 */ /* 0x000fe20008400000 */
[----:B------:R-:W-:Y:S01]  /*c1c0*/  F2FP.SATFINITE.E5M2.F32.PACK_AB_MERGE_C R31, RZ, R216, RZ ;  /* 0x000000d8ff1f723e */ /* 0x000fe200048060ff */
[----:B------:R-:W-:Y:S01]  /*c1d0*/  @!P4 STG.E.U8 desc[UR18][R26.64+0x9], R219 ;  /* 0x000009db1a00c986 */ /* 0x000fe2000c101112 */
[C---:B------:R-:W-:Y:S01]  /*c1e0*/  ISETP.LT.OR P4, PT, R35.reuse, 0x12, !P0 ;  /* 0x000000122300780c */ /* 0x040fe20004781670 */
[----:B------:R-:W-:Y:S01]  /*c1f0*/  FMUL R214, R214, UR20 ;  /* 0x00000014d6d67c20 */ /* 0x000fe20008400000 */
[----:B------:R-:W-:Y:S01]  /*c200*/  F2FP.SATFINITE.E5M2.F32.PACK_AB_MERGE_C R215, RZ, R215, RZ ;  /* 0x000000d7ffd7723e */ /* 0x000fe200048060ff */
[----:B------:R-:W-:Y:S01]  /*c210*/  @!P6 STG.E.U8 desc[UR18][R24.64+0x11], R217 ;  /* 0x000011d91800e986 */ /* 0x000fe2000c101112 */
[C---:B------:R-:W-:Y:S01]  /*c220*/  ISETP.LT.OR P6, PT, R35.reuse, 0x1a, !P1 ;  /* 0x0000001a2300780c */ /* 0x040fe20004fc1670 */
[----:B------:R-:W-:Y:S01]  /*c230*/  FMUL R212, R212, UR20 ;  /* 0x00000014d4d47c20 */ /* 0x000fe20008400000 */
[----:B------:R-:W-:Y:S01]  /*c240*/  F2FP.SATFINITE.E5M2.F32.PACK_AB_MERGE_C R213, RZ, R213, RZ ;  /* 0x000000d5ffd5723e */ /* 0x000fe200048060ff */
[----:B------:R1:W-:Y:S01]  /*c250*/  @!P5 STG.E.U8 desc[UR18][R24.64+0x10], R29 ;  /* 0x0000101d1800d986 */ /* 0x0003e2000c101112 */
[----:B------:R-:W-:Y:S01]  /*c260*/  ISETP.LT.OR P5, PT, R35, 0x19, !P1 ;  /* 0x000000192300780c */ /* 0x000fe20004fa1670 */
[----:B------:R-:W-:Y:S01]  /*c270*/  FMUL R211, R211, UR20 ;  /* 0x00000014d3d37c20 */ /* 0x000fe20008400000 */
[----:B------:R-:W-:Y:S01]  /*c280*/  FMUL R209, R209, UR20 ;  /* 0x00000014d1d17c20 */ /* 0x000fe20008400000 */
[----:B------:R1:W-:Y:S01]  /*c290*/  @!P3 STG.E.U8 desc[UR18][R26.64+0x10], R31 ;  /* 0x0000101f1a00b986 */ /* 0x0003e2000c101112 */
[C---:B------:R-:W-:Y:S01]  /*c2a0*/  ISETP.LT.OR P3, PT, R35.reuse, 0x19, !P0 ;  /* 0x000000192300780c */ /* 0x040fe20004761670 */
[----:B------:R-:W-:Y:S01]  /*c2b0*/  FMUL R210, R210, UR20 ;  /* 0x00000014d2d27c20 */ /* 0x000fe20008400000 */
[----:B0-----:R-:W-:Y:S01]  /*c2c0*/  F2FP.SATFINITE.E5M2.F32.PACK_AB_MERGE_C R33, RZ, R212, RZ ;  /* 0x000000d4ff21723e */ /* 0x001fe200048060ff */
[----:B------:R-:W-:Y:S01]  /*c2d0*/  @!P4 STG.E.U8 desc[UR18][R26.64+0x11], R215 ;  /* 0x000011d71a00c986 */ /* 0x000fe2000c101112 */
[C---:B------:R-:W-:Y:S01]  /*c2e0*/  ISETP.LT.OR P4, PT, R35.reuse, 0x1a, !P0 ;  /* 0x0000001a2300780c */ /* 0x040fe20004781670 */
[----:B------:R-:W-:Y:S01]  /*c2f0*/  FMUL R208, R208, UR20 ;  /* 0x00000014d0d07c20 */ /* 0x000fe20008400000 */
[----:B------:R-:W-:Y:S01]  /*c300*/  F2FP.SATFINITE.E5M2.F32.PACK_AB_MERGE_C R211, RZ, R211, RZ ;  /* 0x000000d3ffd3723e */ /* 0x000fe200048060ff */
[----:B------:R-:W-:Y:S01]  /*c310*/  @!P6 STG.E.U8 desc[UR18][R24.64+0x19], R213 ;  /* 0x000019d51800e986 */ /* 0x000fe2000c101112 */
[----:B------:R-:W-:Y:S01]  /*c320*/  ISETP.LT.OR P6, PT, R35, 0x22, !P1 ;  /* 0x000000222300780c */ /* 0x000fe20004fc1670 */
[----:B------:R-:W-:Y:S01]  /*c330*/  FMUL R207, R207, UR20 ;  /* 0x00000014cfcf7c20 */ /* 0x000fe20008400000 */
[----:B-1----:R-:W-:Y:S01]  /*c340*/  F2FP.SATFINITE.E5M2.F32.PACK_AB_MERGE_C R29, RZ, R214, RZ ;  /* 0x000000d6ff1d723e */ /* 0x002fe200048060ff */
[----:B------:R-:W-:Y:S01]  /*c350*/  FMUL R205, R205, UR20 ;  /* 0x00000014cdcd7c20 */ /* 0x000fe20008400000 */
[----:B------:R-:W-:Y:S01]  /*c360*/  F2FP.SATFINITE.E5M2.F32.PACK_AB_MERGE_C R209, RZ, R209, RZ ;  /* 0x000000d1ffd1723e */ /* 0x000fe200048060ff */
[----:B------:R-:W-:Y:S01]  /*c370*/  FMUL R206, R206, UR20 ;  /* 0x00000014cece7c20 */ /* 0x000fe20008400000 */
[----:B------:R-:W-:Y:S01]  /*c380*/  F2FP.SATFINITE.E5M2.F32.PACK_AB_MERGE_C R31, RZ, R208, RZ ;  /* 0x000000d0ff1f723e */ /* 0x000fe200048060ff */
[----:B------:R0:W-:Y:S01]  /*c390*/  @!P5 STG.E.U8 desc[UR18][R24.64+0x18], R29 ;  /* 0x0000181d1800d986 */ /* 0x0001e2000c101112 */
[C---:B------:R-:W-:Y:S01]  /*c3a0*/  ISETP.LT.OR P5, PT, R35.reuse, 0x21, !P1 ;  /* 0x000000212300780c */ /* 0x040fe20004fa1670 */
[----:B------:R-:W-:Y:S01]  /*c3b0*/  FMUL R204, R204, UR20 ;  /* 0x00000014cccc7c20 */ /* 0x000fe20008400000 */
[----:B------:R-:W-:Y:S01]  /*c3c0*/  F2FP.SATFINITE.E5M2.F32.PACK_AB_MERGE_C R207, RZ, R207, RZ ;  /* 0x000000cfffcf723e */ /* 0x000fe200048060ff */
[----:B------:R1:W-:Y:S01]  /*c3d0*/  @!P3 STG.E.U8 desc[UR18][R26.64+0x18], R33 ;  /* 0x000018211a00b986 */ /* 0x0003e2000c101112 */
[----:B------:R-:W-:Y:S01]  /*c3e0*/  ISETP.LT.OR P3, PT, R35, 0x21, !P0 ;  /* 0x000000212300780c */ /* 0x000fe20004761670 */
[----:B------:R-:W-:Y:S01]  /*c3f0*/  FMUL R203, R203, UR20 ;  /* 0x00000014cbcb7c20 */ /* 0x000fe20008400000 */
[----:B------:R-:W-:Y:S01]  /*c400*/  F2FP.SATFINITE.E5M2.F32.PACK_AB_MERGE_C R205, RZ, R205, RZ ;  /* 0x000000cdffcd723e */ /* 0x000fe200048060ff */
[----:B------:R-:W-:Y:S01]  /*c410*/  @!P4 STG.E.U8 desc[UR18][R26.64+0x19], R211 ;  /* 0x000019d31a00c986 */ /* 0x000fe2000c101112 */
[----:B------:R-:W-:Y:S01]  /*c420*/  ISETP.LT.OR P4, PT, R35, 0x22, !P0 ;  /* 0x000000222300780c */ /* 0x000fe20004781670 */
[----:B------:R-:W-:Y:S01]  /*c430*/  FMUL R201, R201, UR20 ;  /* 0x00000014c9c97c20 */ /* 0x000fe20008400000 */
[----:B------:R-:W-:Y:S01]  /*c440*/  F2FP.SATFINITE.E5M2.F32.PACK_AB_MERGE_C R203, RZ, R203, RZ ;  /* 0x000000cbffcb723e */ /* 0x000fe200048060ff */
[----:B------:R-:W-:Y:S01]  /*c450*/  @!P6 STG.E.U8 desc[UR18][R24.64+0x21], R209 ;  /* 0x000021d11800e986 */ /* 0x000fe2000c101112 */
[----:B------:R-:W-:Y:S01]  /*c460*/  ISETP.LT.OR P6, PT, R35, 0x2a, !P1 ;  /* 0x0000002a2300780c */ /* 0x000fe20004fc1670 */
[----:B------:R-:W-:Y:S01]  /*c470*/  FMUL R202, R202, UR20 ;  /* 0x00000014caca7c20 */ /* 0x000fe20008400000 */
[----:B0-----:R-:W-:Y:S01]  /*c480*/  F2FP.SATFINITE.E5M2.F32.PACK_AB_MERGE_C R29, RZ, R210, RZ ;  /* 0x000000d2ff1d723e */ /* 0x001fe200048060ff */
[----:B------:R-:W-:Y:S01]  /*c490*/  FMUL R200, R200, UR20 ;  /* 0x00000014c8c87c20 */ /* 0x000fe20008400000 */
[----:B-1----:R-:W-:Y:S01]  /*c4a0*/  F2FP.SATFINITE.E5M2.F32.PACK_AB_MERGE_C R33, RZ, R204, RZ ;  /* 0x000000ccff21723e */ /* 0x002fe200048060ff */
[----:B------:R-:W-:Y:S01]  /*c4b0*/  FMUL R199, R199, UR20 ;  /* 0x00000014c7c77c20 */ /* 0x000fe20008400000 */
[----:B------:R-:W-:Y:S01]  /*c4c0*/  F2FP.SATFINITE.E5M2.F32.PACK_AB_MERGE_C R201, RZ, R201, RZ ;  /* 0x000000c9ffc9723e */ /* 0x000fe200048060ff */
[----:B------:R0:W-:Y:S01]  /*c4d0*/  @!P5 STG.E.U8 desc[UR18][R24.64+0x20], R29 ;  /* 0x0000201d1800d986 */ /* 0x0001e2000c101112 */
[----:B------:R-:W-:Y:S01]  /*c4e0*/  ISETP.LT.OR P5, PT, R35, 0x29, !P1 ;  /* 0x000000292300780c */ /* 0x000fe20004fa1670 */
[----:B------:R-:W-:Y:S01]  /*c4f0*/  FMUL R197, R197, UR20 ;  /* 0x00000014c5c57c20 */ /* 0x000fe20008400000 */
[----:B------:R-:W-:Y:S01]  /*c500*/  F2FP.SATFINITE.E5M2.F32.PACK_AB_MERGE_C R199, RZ, R199, RZ ;  /* 0x000000c7ffc7723e */ /* 0x000fe200048060ff */
[----:B------:R1:W-:Y:S01]  /*c510*/  @!P3 STG.E.U8 desc[UR18][R26.64+0x20], R31 ;  /* 0x0000201f1a00b986 */ /* 0x0003e2000c101112 */
[C---:B------:R-:W-:Y:S01]  /*c520*/  ISETP.LT.OR P3, PT, R35.reuse, 0x29, !P0 ;  /* 0x000000292300780c */ /* 0x040fe20004761670 */
[----:B------:R-:W-:Y:S01]  /*c530*/  FMUL R198, R198, UR20 ;  /* 0x00000014c6c67c20 */ /* 0x000fe20008400000 */
[----:B------:R-:W-:Y:S01]  /*c540*/  F2FP.SATFINITE.E5M2.F32.PACK_AB_MERGE_C R197, RZ, R197, RZ ;  /* 0x000000c5ffc5723e */ /* 0x000fe200048060ff */
[----:B------:R-:W-:Y:S01]  /*c550*/  @!P4 STG.E.U8 desc[UR18][R26.64+0x21], R207 ;  /* 0x000021cf1a00c986 */ /* 0x000fe2000c101112 */
[----:B------:R-:W-:Y:S01]  /*c560*/  ISETP.LT.OR P4, PT, R35, 0x2a, !P0 ;  /* 0x0000002a2300780c */ /* 0x000fe20004781670 */
[----:B------:R-:W-:Y:S01]  /*c570*/  FMUL R196, R196, UR20 ;  /* 0x00000014c4c47c20 */ /* 0x000fe20008400000 */
[----:B------:R-:W-:Y:S01]  /*c580*/  FMUL R195, R195, UR20 ;  /* 0x00000014c3c37c20 */ /* 0x000fe20008400000 */
        /* <DEDUP_REMOVED lines=27> */
[----:B------:R-:W-:Y:S01]  /*c740*/  FMUL R186, R186, UR20 ;  /* 0x00000014baba7c20 */ /* 0x000fe20008400000 */
        /* <DEDUP_REMOVED lines=156> */
[----:B-----5:R-:W-:Y:S01]  /*d110*/  FMUL R0, R0, UR20 ;  /* 0x0000001400007c20 */ /* 0x020fe20008400000 */
[----:B-1----:R-:W-:Y:S01]  /*d120*/  F2FP.SATFINITE.E5M2.F32.PACK_AB_MERGE_C R33, RZ, R164, RZ ;  /* 0x000000a4ff21723e */ /* 0x002fe200048060ff */
        /* <DEDUP_REMOVED lines=9> */
[----:B------:R-:W-:Y:S01]  /*d1c0*/  FMUL R4, R4, UR20 ;  /* 0x0000001404047c20 */ /* 0x000fe20008400000 */
[----:B------:R-:W-:Y:S01]  /*d1d0*/  @!P4 STG.E.U8 desc[UR18][R26.64+0x71], R167 ;  /* 0x000071a71a00c986 */ /* 0x000fe2000c101112 */
[----:B------:R-:W-:-:S03]  /*d1e0*/  ISETP.LT.OR P4, PT, R35, 0x7a, !P0 ;  /* 0x0000007a2300780c */ /* 0x000fc60004781670 */
[----:B------:R-:W-:Y:S01]  /*d1f0*/  @!P6 STG.E.U8 desc[UR18][R24.64+0x79], R165 ;  /* 0x000079a51800e986 */ /* 0x000fe2000c101112 */
[----:B------:R-:W-:Y:S02]  /*d200*/  ISETP.LT.OR P6, PT, R35, 0x82, !P1 ;  /* 0x000000822300780c */ /* 0x000fe40004fc1670 */
[----:B0-----:R-:W-:Y:S01]  /*d210*/  F2FP.SATFINITE.E5M2.F32.PACK_AB_MERGE_C R29, RZ, R166, RZ ;  /* 0x000000a6ff1d723e */ /* 0x001fe200048060ff */
[----:B------:R-:W3:Y:S01]  /*d220*/  LDL.LU R220, [R1+0x14] ;  /* 0x0000140001dc7983 */ /* 0x000ee20000300800 */
[----:B-1----:R-:W-:-:S03]  /*d230*/  F2FP.SATFINITE.E5M2.F32.PACK_AB_MERGE_C R31, RZ, R160, RZ ;  /* 0x000000a0ff1f723e */ /* 0x002fc600048060ff */
[----:B------:R0:W-:Y:S01]  /*d240*/  @!P5 STG.E.U8 desc[UR18][R24.64+0x78], R29 ;  /* 0x0000781d1800d986 */ /* 0x0001e2000c101112 */
[----:B------:R-:W-:-:S03]  /*d250*/  ISETP.LT.OR P5, PT, R35, 0x81, !P1 ;  /* 0x000000812300780c */ /* 0x000fc60004fa1670 */
[----:B------:R1:W-:Y:S01]  /*d260*/  @!P3 STG.E.U8 desc[UR18][R26.64+0x78], R33 ;  /* 0x000078211a00b986 */ /* 0x0003e2000c101112 */
[----:B------:R-:W-:-:S03]  /*d270*/  ISETP.LT.OR P3, PT, R35, 0x81, !P0 ;  /* 0x000000812300780c */ /* 0x000fc60004761670 */
        /* <DEDUP_REMOVED lines=26> */
[----:B0-----:R-:W-:Y:S02]  /*d420*/  F2FP.SATFINITE.E5M2.F32.PACK_AB_MERGE_C R29, RZ, R154, RZ ;  /* 0x0000009aff1d723e */ /* 0x001fe400048060ff */
[----:B-1----:R-:W-:-:S03]  /*d430*/  F2FP.SATFINITE.E5M2.F32.PACK_AB_MERGE_C R33, RZ, R20, RZ ;  /* 0x00000014ff21723e */ /* 0x002fc600048060ff */
[----:B------:R0:W-:Y:S01]  /*d440*/  @!P5 STG.E.U8 desc[UR18][R24.64+0x90], R29 ;  /* 0x0000901d1800d986 */ /* 0x0001e2000c101112 */
[----:B------:R-:W-:-:S03]  /*d450*/  ISETP.LT.OR P5, PT, R35, 0x99, !P1 ;  /* 0x000000992300780c */ /* 0x000fc60004fa1670 */
[----:B------:R-:W-:Y:S01]  /*d460*/  @!P3 STG.E.U8 desc[UR18][R26.64+0x90], R31 ;  /* 0x0000901f1a00b986 */ /* 0x000fe2000c101112 */
[----:B------:R-:W-:-:S03]  /*d470*/  ISETP.LT.OR P3, PT, R35, 0x99, !P0 ;  /* 0x000000992300780c */ /* 0x000fc60004761670 */
[----:B------:R1:W-:Y:S01]  /*d480*/  @!P4 STG.E.U8 desc[UR18][R26.64+0x91], R23 ;  /* 0x000091171a00c986 */ /* 0x0003e2000c101112 */
[----:B------:R-:W-:-:S03]  /*d490*/  ISETP.LT.OR P4, PT, R35, 0x9a, !P0 ;  /* 0x0000009a2300780c */ /* 0x000fc60004781670 */
[----:B------:R2:W-:Y:S01]  /*d4a0*/  @!P6 STG.E.U8 desc[UR18][R24.64+0x99], R21 ;  /* 0x000099151800e986 */ /* 0x0005e2000c101112 */
[----:B------:R-:W-:Y:S02]  /*d4b0*/  ISETP.LT.OR P6, PT, R35, 0xa2, !P1 ;  /* 0x000000a22300780c */ /* 0x000fe40004fc1670 */
[----:B0-----:R-:W-:-:S05]  /*d4c0*/  F2FP.SATFINITE.E5M2.F32.PACK_AB_MERGE_C R29, RZ, R22, RZ ;  /* 0x00000016ff1d723e */ /* 0x001fca00048060ff */
[----:B------:R-:W-:Y:S01]  /*d4d0*/  @!P5 STG.E.U8 desc[UR18][R24.64+0x98], R29 ;  /* 0x0000981d1800d986 */ /* 0x000fe2000c101112 */
[C---:B------:R-:W-:Y:S02]  /*d4e0*/  ISETP.LT.OR P5, PT, R35.reuse, 0xa1, !P1 ;  /* 0x000000a12300780c */ /* 0x040fe40004fa1670 */
[----:B-1----:R-:W-:Y:S01]  /*d4f0*/  F2FP.SATFINITE.E5M2.F32.PACK_AB_MERGE_C R23, RZ, R18, RZ ;  /* 0x00000012ff17723e */ /* 0x002fe200048060ff */
[----:B------:R-:W-:Y:S01]  /*d500*/  @!P3 STG.E.U8 desc[UR18][R26.64+0x98], R33 ;  /* 0x000098211a00b986 */ /* 0x000fe2000c101112 */
[C---:B------:R-:W-:Y:S02]  /*d510*/  ISETP.LT.OR P3, PT, R35.reuse, 0xa1, !P0 ;  /* 0x000000a12300780c */ /* 0x040fe40004761670 */
[----:B--2---:R-:W-:Y:S01]  /*d520*/  F2FP.SATFINITE.E5M2.F32.PACK_AB_MERGE_C R21, RZ, R16, RZ ;  /* 0x00000010ff15723e */ /* 0x004fe200048060ff */
[----:B------:R0:W-:Y:S01]  /*d530*/  @!P4 STG.E.U8 desc[UR18][R26.64+0x99], R19 ;  /* 0x000099131a00c986 */ /* 0x0001e2000c101112 */
[----:B------:R-:W-:-:S03]  /*d540*/  ISETP.LT.OR P4, PT, R35, 0xa2, !P0 ;  /* 0x000000a22300780c */ /* 0x000fc60004781670 */
[----:B------:R1:W-:Y:S01]  /*d550*/  @!P6 STG.E.U8 desc[UR18][R24.64+0xa1], R17 ;  /* 0x0000a1111800e986 */ /* 0x0003e2000c101112 */
[----:B------:R-:W-:-:S03]  /*d560*/  ISETP.LT.OR P6, PT, R35, 0xaa, !P1 ;  /* 0x000000aa2300780c */ /* 0x000fc60004fc1670 */
[----:B------:R-:W-:Y:S01]  /*d570*/  @!P5 STG.E.U8 desc[UR18][R24.64+0xa0], R23 ;  /* 0x0000a0171800d986 */ /* 0x000fe2000c101112 */
[----:B------:R-:W-:-:S03]  /*d580*/  ISETP.LT.OR P5, PT, R35, 0xa9, !P1 ;  /* 0x000000a92300780c */ /* 0x000fc60004fa1670 */
[----:B------:R-:W-:Y:S01]  /*d590*/  @!P3 STG.E.U8 desc[UR18][R26.64+0xa0], R21 ;  /* 0x0000a0151a00b986 */ /* 0x000fe2000c101112 */
[C---:B------:R-:W-:Y:S02]  /*d5a0*/  ISETP.LT.OR P3, PT, R35.reuse, 0xa9, !P0 ;  /* 0x000000a92300780c */ /* 0x040fe40004761670 */
[----:B0-----:R-:W-:Y:S01]  /*d5b0*/  F2FP.SATFINITE.E5M2.F32.PACK_AB_MERGE_C R19, RZ, R14, RZ ;  /* 0x0000000eff13723e */ /* 0x001fe200048060ff */
[----:B------:R0:W-:Y:S01]  /*d5c0*/  @!P4 STG.E.U8 desc[UR18][R26.64+0xa1], R15 ;  /* 0x0000a10f1a00c986 */ /* 0x0001e2000c101112 */
[C---:B------:R-:W-:Y:S02]  /*d5d0*/  ISETP.LT.OR P4, PT, R35.reuse, 0xaa, !P0 ;  /* 0x000000aa2300780c */ /* 0x040fe40004781670 */
[----:B-1----:R-:W-:Y:S01]  /*d5e0*/  F2FP.SATFINITE.E5M2.F32.PACK_AB_MERGE_C R17, RZ, R12, RZ ;  /* 0x0000000cff11723e */ /* 0x002fe200048060ff */
        /* <DEDUP_REMOVED lines=15> */
[----:B0-----:R-:W-:Y:S02]  /*d6e0*/  F2FP.SATFINITE.E5M2.F32.PACK_AB_MERGE_C R11, RZ, R6, RZ ;  /* 0x00000006ff0b723e */ /* 0x001fe400048060ff */
[C---:B------:R-:W-:Y:S01]  /*d6f0*/  ISETP.LT.OR P3, PT, R35.reuse, 0xb9, !P0 ;  /* 0x000000b92300780c */ /* 0x040fe20004761670 */
[----:B------:R0:W-:Y:S01]  /*d700*/  @!P4 STG.E.U8 desc[UR18][R26.64+0xb1], R7 ;  /* 0x0000b1071a00c986 */ /* 0x0001e2000c101112 */
[----:B-1----:R-:W-:Y:S02]  /*d710*/  F2FP.SATFINITE.E5M2.F32.PACK_AB_MERGE_C R9, RZ, R4, RZ ;  /* 0x00000004ff09723e */ /* 0x002fe400048060ff */
[----:B------:R-:W-:Y:S01]  /*d720*/  ISETP.LT.OR P4, PT, R35, 0xba, !P0 ;  /* 0x000000ba2300780c */ /* 0x000fe20004781670 */
[----:B------:R1:W-:Y:S04]  /*d730*/  @!P6 STG.E.U8 desc[UR18][R24.64+0xb9], R5 ;  /* 0x0000b9051800e986 */ /* 0x0003e8000c101112 */
[----:B------:R2:W-:Y:S01]  /*d740*/  @!P5 STG.E.U8 desc[UR18][R24.64+0xb8], R11 ;  /* 0x0000b80b1800d986 */ /* 0x0005e2000c101112 */
[----:B------:R-:W-:Y:S01]  /*d750*/  FMUL R4, R227, UR20 ;  /* 0x00000014e3047c20 */ /* 0x000fe20008400000 */
[----:B------:R-:W-:-:S02]  /*d760*/  ISETP.LT.OR P5, PT, R35, 0xc1, !P1 ;  /* 0x000000c12300780c */ /* 0x000fc40004fa1670 */
[----:B0-----:R-:W-:Y:S02]  /*d770*/  F2FP.SATFINITE.E5M2.F32.PACK_AB_MERGE_C R7, RZ, R3, RZ ;  /* 0x00000003ff07723e */ /* 0x001fe400048060ff */
[----:B-1----:R-:W-:Y:S01]  /*d780*/  F2FP.SATFINITE.E5M2.F32.PACK_AB_MERGE_C R5, RZ, R0, RZ ;  /* 0x00000000ff05723e */ /* 0x002fe200048060ff */
[----:B----4-:R-:W-:Y:S01]  /*d790*/  FMUL R0, R222, UR20 ;  /* 0x00000014de007c20 */ /* 0x010fe20008400000 */
[----:B------:R-:W-:Y:S01]  /*d7a0*/  ISETP.LT.OR P6, PT, R35, 0xc2, !P1 ;  /* 0x000000c22300780c */ /* 0x000fe20004fc1670 */
[----:B------:R-:W4:Y:S01]  /*d7b0*/  LDL.LU R222, [R1+0x20] ;  /* 0x0000200001de7983 */ /* 0x000f220000300800 */
[----:B--2---:R-:W-:Y:S02]  /*d7c0*/  F2FP.SATFINITE.E5M2.F32.PACK_AB_MERGE_C R11, RZ, R2, RZ ;  /* 0x00000002ff0b723e */ /* 0x004fe400048060ff */
[----:B------:R-:W-:Y:S01]  /*d7d0*/  F2FP.SATFINITE.E5M2.F32.PACK_AB_MERGE_C R13, RZ, R0, RZ ;  /* 0x00000000ff0d723e */ /* 0x000fe200048060ff */
[----:B---3--:R-:W-:Y:S01]  /*d7e0*/  FMUL R0, R224, UR20 ;  /* 0x00000014e0007c20 */ /* 0x008fe20008400000 */
[----:B------:R-:W-:Y:S01]  /*d7f0*/  FMUL R2, R225, UR20 ;  /* 0x00000014e1027c20 */ /* 0x000fe20008400000 */
[----:B------:R-:W2:Y:S04]  /*d800*/  LDL.LU R224, [R1+0x24] ;  /* 0x0000240001e07983 */ /* 0x000ea80000300800 */
[----:B------:R-:W3:Y:S01]  /*d810*/  LDL.LU R225, [R1+0x28] ;  /* 0x0000280001e17983 */ /* 0x000ee20000300800 */
[----:B------:R-:W-:-:S03]  /*d820*/  FMUL R3, R226, UR20 ;  /* 0x00000014e2037c20 */ /* 0x000fc60008400000 */
[----:B------:R-:W3:Y:S04]  /*d830*/  LDL.LU R226, [R1+0x2c] ;  /* 0x00002c0001e27983 */ /* 0x000ee80000300800 */
[----:B------:R-:W3:Y:S04]  /*d840*/  LDL.LU R227, [R1+0x30] ;  /* 0x0000300001e37983 */ /* 0x000ee80000300800 */
[----:B------:R-:W-:Y:S01]  /*d850*/  @!P3 STG.E.U8 desc[UR18][R26.64+0xb8], R9 ;  /* 0x0000b8091a00b986 */ /* 0x000fe2000c101112 */
[----:B------:R-:W-:-:S03]  /*d860*/  ISETP.LT.OR P3, PT, R35, 0xc1, !P0 ;  /* 0x000000c12300780c */ /* 0x000fc60004761670 */
[----:B------:R0:W-:Y:S01]  /*d870*/  @!P4 STG.E.U8 desc[UR18][R26.64+0xb9], R7 ;  /* 0x0000b9071a00c986 */ /* 0x0001e2000c101112 */
[----:B------:R-:W-:-:S03]  /*d880*/  ISETP.LT.OR P4, PT, R35, 0xc2, !P0 ;  /* 0x000000c22300780c */ /* 0x000fc60004781670 */
[----:B------:R-:W-:Y:S01]  /*d890*/  @!P5 STG.E.U8 desc[UR18][R24.64+0xc0], R11 ;  /* 0x0000c00b1800d986 */ /* 0x000fe2000c101112 */
[----:B------:R-:W-:-:S03]  /*d8a0*/  ISETP.LT.OR P5, PT, R35, 0xc9, !P1 ;  /* 0x000000c92300780c */ /* 0x000fc60004fa1670 */
[----:B------:R1:W-:Y:S01]  /*d8b0*/  @!P6 STG.E.U8 desc[UR18][R24.64+0xc1], R5 ;  /* 0x0000c1051800e986 */ /* 0x0003e2000c101112 */
[----:B0-----:R-:W-:-:S03]  /*d8c0*/  F2FP.SATFINITE.E5M2.F32.PACK_AB_MERGE_C R7, RZ, R0, RZ ;  /* 0x00000000ff07723e */ /* 0x001fc600048060ff */
[----:B------:R-:W-:Y:S01]  /*d8d0*/  @!P3 STG.E.U8 desc[UR18][R26.64+0xc0], R13 ;  /* 0x0000c00d1a00b986 */ /* 0x000fe2000c101112 */
[C---:B------:R-:W-:Y:S02]  /*d8e0*/  ISETP.LT.OR P6, PT, R35.reuse, 0xca, !P1 ;  /* 0x000000ca2300780c */ /* 0x040fe40004fc1670 */
[----:B-1----:R-:W-:Y:S01]  /*d8f0*/  F2FP.SATFINITE.E5M2.F32.PACK_AB_MERGE_C R5, RZ, R2, RZ ;  /* 0x00000002ff05723e */ /* 0x002fe200048060ff */
[----:B------:R0:W-:Y:S01]  /*d900*/  @!P4 STG.E.U8 desc[UR18][R26.64+0xc1], R7 ;  /* 0x0000c1071a00c986 */ /* 0x0001e2000c101112 */
[C---:B------:R-:W-:Y:S02]  /*d910*/  ISETP.LT.OR P3, PT, R35.reuse, 0xc9, !P0 ;  /* 0x000000c92300780c */ /* 0x040fe40004761670 */
[C---:B------:R-:W-:Y:S01]  /*d920*/  ISETP.LT.OR P4, PT, R35.reuse, 0xca, !P0 ;  /* 0x000000ca2300780c */ /* 0x040fe20004781670 */
[----:B------:R1:W-:Y:S01]  /*d930*/  @!P5 STG.E.U8 desc[UR18][R24.64+0xc8], R5 ;  /* 0x0000c8051800d986 */ /* 0x0003e2000c101112 */
[----:B------:R-:W-:Y:S02]  /*d940*/  ISETP.LT.OR P5, PT, R35, 0xd1, !P1 ;  /* 0x000000d12300780c */ /* 0x000fe40004fa1670 */
[----:B------:R-:W-:-:S02]  /*d950*/  F2FP.SATFINITE.E5M2.F32.PACK_AB_MERGE_C R9, RZ, R3, RZ ;  /* 0x00000003ff09723e */ /* 0x000fc400048060ff */
[----:B------:R-:W-:-:S03]  /*d960*/  F2FP.SATFINITE.E5M2.F32.PACK_AB_MERGE_C R11, RZ, R4, RZ ;  /* 0x00000004ff0b723e */ /* 0x000fc600048060ff */
[----:B------:R1:W-:Y:S04]  /*d970*/  @!P6 STG.E.U8 desc[UR18][R24.64+0xc9], R9 ;  /* 0x0000c9091800e986 */ /* 0x0003e8000c101112 */
[----:B------:R-:W-:Y:S01]  /*d980*/  @!P3 STG.E.U8 desc[UR18][R26.64+0xc8], R11 ;  /* 0x0000c80b1a00b986 */ /* 0x000fe2000c101112 */
[----:B------:R-:W-:-:S03]  /*d990*/  FMUL R0, R220, UR20 ;  /* 0x00000014dc007c20 */ /* 0x000fc60008400000 */
[----:B------:R-:W3:Y:S02]  /*d9a0*/  LDL.LU R220, [R1+0x34] ;  /* 0x0000340001dc7983 */ /* 0x000ee40000300800 */
[----:B0-----:R-:W-:Y:S01]  /*d9b0*/  F2FP.SATFINITE.E5M2.F32.PACK_AB_MERGE_C R7, RZ, R0, RZ ;  /* 0x00000000ff07723e */ /* 0x001fe200048060ff */
[----:B------:R-:W-:Y:S02]  /*d9c0*/  FMUL R2, R221, UR20 ;  /* 0x00000014dd027c20 */ /* 0x000fe40008400000 */
[----:B------:R-:W3:Y:S03]  /*d9d0*/  LDL.LU R221, [R1+0x38] ;  /* 0x0000380001dd7983 */ /* 0x000ee60000300800 */
[----:B-1----:R-:W-:Y:S01]  /*d9e0*/  F2FP.SATFINITE.E5M2.F32.PACK_AB_MERGE_C R5, RZ, R2, RZ ;  /* 0x00000002ff05723e */ /* 0x002fe200048060ff */
[----:B------:R-:W-:Y:S04]  /*d9f0*/  @!P4 STG.E.U8 desc[UR18][R26.64+0xc9], R7 ;  /* 0x0000c9071a00c986 */ /* 0x000fe8000c101112 */
[----:B------:R0:W-:Y:S01]  /*da00*/  @!P5 STG.E.U8 desc[UR18][R24.64+0xd0], R5 ;  /* 0x0000d0051800d986 */ /* 0x0001e2000c101112 */
[----:B------:R-:W-:-:S03]  /*da10*/  FMUL R3, R223, UR20 ;  /* 0x00000014df037c20 */ /* 0x000fc60008400000 */
[----:B------:R-:W3:Y:S02]  /*da20*/  LDL.LU R223, [R1+0x3c] ;  /* 0x00003c0001df7983 */ /* 0x000ee40000300800 */
[----:B------:R-:W-:Y:S01]  /*da30*/  F2FP.SATFINITE.E5M2.F32.PACK_AB_MERGE_C R9, RZ, R3, RZ ;  /* 0x00000003ff09723e */ /* 0x000fe200048060ff */
[----:B----4-:R-:W-:Y:S02]  /*da40*/  FMUL R0, R222, UR20 ;  /* 0x00000014de007c20 */ /* 0x010fe40008400000 */
[----:B------:R-:W4:Y:S03]  /*da50*/  LDL.LU R222, [R1+0x40] ;  /* 0x0000400001de7983 */ /* 0x000f260000300800 */
[----:B------:R-:W-:Y:S01]  /*da60*/  F2FP.SATFINITE.E5M2.F32.PACK_AB_MERGE_C R13, RZ, R0, RZ ;  /* 0x00000000ff0d723e */ /* 0x000fe200048060ff */
[----:B--2---:R-:W-:Y:S02]  /*da70*/  FMUL R2, R224, UR20 ;  /* 0x00000014e0027c20 */ /* 0x004fe40008400000 */
[----:B------:R-:W2:Y:S01]  /*da80*/  LDL.LU R224, [R1+0x44] ;  /* 0x0000440001e07983 */ /* 0x000ea20000300800 */
[----:B---3--:R-:W-:-:S03]  /*da90*/  FMUL R0, R225, UR20 ;  /* 0x00000014e1007c20 */ /* 0x008fc60008400000 */
[----:B------:R-:W3:Y:S01]  /*daa0*/  LDL.LU R225, [R1+0x48] ;  /* 0x0000480001e17983 */ /* 0x000ee20000300800 */
[----:B------:R-:W-:Y:S01]  /*dab0*/  FMUL R3, R226, UR20 ;  /* 0x00000014e2037c20 */ /* 0x000fe20008400000 */
[----:B0-----:R-:W-:Y:S02]  /*dac0*/  F2FP.SATFINITE.E5M2.F32.PACK_AB_MERGE_C R5, RZ, R0, RZ ;  /* 0x00000000ff05723e */ /* 0x001fe400048060ff */
[----:B------:R-:W3:Y:S01]  /*dad0*/  LDL.LU R226, [R1+0x4c] ;  /* 0x00004c0001e27983 */ /* 0x000ee20000300800 */
[----:B------:R-:W-:-:S03]  /*dae0*/  FMUL R0, R227, UR20 ;  /* 0x00000014e3007c20 */ /* 0x000fc60008400000 */
[----:B------:R-:W3:Y:S01]  /*daf0*/  LDL.LU R227, [R1+0x50] ;  /* 0x0000500001e37983 */ /* 0x000ee20000300800 */
[C---:B------:R-:W-:Y:S02]  /*db00*/  ISETP.LT.OR P6, PT, R35.reuse, 0xd2, !P1 ;  /* 0x000000d22300780c */ /* 0x040fe40004fc1670 */
[C---:B------:R-:W-:Y:S01]  /*db10*/  ISETP.LT.OR P4, PT, R35.reuse, 0xd2, !P0 ;  /* 0x000000d22300780c */ /* 0x040fe20004781670 */
[----:B------:R-:W3:Y:S01]  /*db20*/  LDL.LU R218, [R1+0x54] ;  /* 0x0000540001da7983 */ /* 0x000ee20000300800 */
[C---:B------:R-:W-:Y:S02]  /*db30*/  ISETP.LT.OR P3, PT, R35.reuse, 0xd1, !P0 ;  /* 0x000000d12300780c */ /* 0x040fe40004761670 */
[----:B------:R-:W-:Y:S02]  /*db40*/  ISETP.LT.OR P5, PT, R35, 0xd9, !P1 ;  /* 0x000000d92300780c */ /* 0x000fe40004fa1670 */
[----:B------:R-:W-:Y:S02]  /*db50*/  F2FP.SATFINITE.E5M2.F32.PACK_AB_MERGE_C R7, RZ, R2, RZ ;  /* 0x00000002ff07723e */ /* 0x000fe400048060ff */
[----:B------:R-:W-:-:S03]  /*db60*/  F2FP.SATFINITE.E5M2.F32.PACK_AB_MERGE_C R11, RZ, R0, RZ ;  /* 0x00000000ff0b723e */ /* 0x000fc600048060ff */
[----:B------:R0:W-:Y:S01]  /*db70*/  @!P6 STG.E.U8 desc[UR18][R24.64+0xd1], R9 ;  /* 0x0000d1091800e986 */ /* 0x0001e2000c101112 */
[----:B------:R-:W-:-:S03]  /*db80*/  ISETP.LT.OR P6, PT, R35, 0xda, !P1 ;  /* 0x000000da2300780c */ /* 0x000fc60004fc1670 */
[----:B------:R-:W-:Y:S01]  /*db90*/  @!P4 STG.E.U8 desc[UR18][R26.64+0xd1], R7 ;  /* 0x0000d1071a00c986 */ /* 0x000fe2000c101112 */
[----:B------:R-:W-:-:S03]  /*dba0*/  ISETP.LT.OR P4, PT, R35, 0xda, !P0 ;  /* 0x000000da2300780c */ /* 0x000fc60004781670 */
[----:B------:R-:W-:Y:S01]  /*dbb0*/  @!P3 STG.E.U8 desc[UR18][R26.64+0xd0], R13 ;  /* 0x0000d00d1a00b986 */ /* 0x000fe2000c101112 */
[----:B0-----:R-:W-:-:S03]  /*dbc0*/  F2FP.SATFINITE.E5M2.F32.PACK_AB_MERGE_C R9, RZ, R3, RZ ;  /* 0x00000003ff09723e */ /* 0x001fc600048060ff */
[----:B------:R0:W-:Y:S04]  /*dbd0*/  @!P5 STG.E.U8 desc[UR18][R24.64+0xd8], R5 ;  /* 0x0000d8051800d986 */ /* 0x0001e8000c101112 */
[----:B------:R1:W-:Y:S01]  /*dbe0*/  @!P6 STG.E.U8 desc[UR18][R24.64+0xd9], R9 ;  /* 0x0000d9091800e986 */ /* 0x0003e2000c101112 */
[----:B------:R-:W-:-:S03]  /*dbf0*/  FMUL R0, R220, UR20 ;  /* 0x00000014dc007c20 */ /* 0x000fc60008400000 */
[----:B------:R-:W3:Y:S02]  /*dc00*/  LDL.LU R220, [R1+0x58] ;  /* 0x0000580001dc7983 */ /* 0x000ee40000300800 */
[----:B0-----:R-:W-:Y:S01]  /*dc10*/  F2FP.SATFINITE.E5M2.F32.PACK_AB_MERGE_C R5, RZ, R0, RZ ;  /* 0x00000000ff05723e */ /* 0x001fe200048060ff */
[----:B------:R-:W-:Y:S02]  /*dc20*/  FMUL R2, R221, UR20 ;  /* 0x00000014dd027c20 */ /* 0x000fe40008400000 */
[----:B------:R-:W3:Y:S03]  /*dc30*/  LDL.LU R221, [R1+0x5c] ;  /* 0x00005c0001dd7983 */ /* 0x000ee60000300800 */
[----:B------:R-:W-:Y:S01]  /*dc40*/  F2FP.SATFINITE.E5M2.F32.PACK_AB_MERGE_C R7, RZ, R2, RZ ;  /* 0x00000002ff07723e */ /* 0x000fe200048060ff */
[----:B------:R0:W-:Y:S01]  /*dc50*/  @!P4 STG.E.U8 desc[UR18][R26.64+0xd9], R5 ;  /* 0x0000d9051a00c986 */ /* 0x0001e2000c101112 */
[----:B------:R-:W-:-:S03]  /*dc60*/  FMUL R3, R223, UR20 ;  /* 0x00000014df037c20 */ /* 0x000fc60008400000 */
[----:B------:R-:W3:Y:S02]  /*dc70*/  LDL.LU R223, [R1+0x60] ;  /* 0x0000600001df7983 */ /* 0x000ee40000300800 */
[----:B-1----:R-:W-:Y:S01]  /*dc80*/  F2FP.SATFINITE.E5M2.F32.PACK_AB_MERGE_C R9, RZ, R3, RZ ;  /* 0x00000003ff09723e */ /* 0x002fe200048060ff */
[----:B----4-:R-:W-:Y:S02]  /*dc90*/  FMUL R4, R222, UR20 ;  /* 0x00000014de047c20 */ /* 0x010fe40008400000 */
[----:B------:R-:W4:Y:S01]  /*dca0*/  LDL.LU R222, [R1+0x64] ;  /* 0x0000640001de7983 */ /* 0x000f220000300800 */
[----:B--2---:R-:W-:-:S03]  /*dcb0*/  FMUL R0, R224, UR20 ;  /* 0x00000014e0007c20 */ /* 0x004fc60008400000 */
[----:B------:R-:W2:Y:S01]  /*dcc0*/  LDL.LU R224, [R1+0x68] ;  /* 0x0000680001e07983 */ /* 0x000ea20000300800 */
[----:B---3--:R-:W-:Y:S01]  /*dcd0*/  FMUL R2, R225, UR20 ;  /* 0x00000014e1027c20 */ /* 0x008fe20008400000 */
[----:B0-----:R-:W-:Y:S02]  /*dce0*/  F2FP.SATFINITE.E5M2.F32.PACK_AB_MERGE_C R5, RZ, R0, RZ ;  /* 0x00000000ff05723e */ /* 0x001fe400048060ff */
[----:B------:R-:W3:Y:S01]  /*dcf0*/  LDL.LU R225, [R1+0x6c] ;  /* 0x00006c0001e17983 */ /* 0x000ee20000300800 */
[----:B------:R-:W-:-:S03]  /*dd00*/  FMUL R3, R226, UR20 ;  /* 0x00000014e2037c20 */ /* 0x000fc60008400000 */
[----:B------:R-:W3:Y:S01]  /*dd10*/  LDL.LU R226, [R1+0x70] ;  /* 0x0000700001e27983 */ /* 0x000ee20000300800 */
[----:B------:R-:W-:-:S03]  /*dd20*/  FMUL R0, R227, UR20 ;  /* 0x00000014e3007c20 */ /* 0x000fc60008400000 */
[----:B------:R-:W3:Y:S01]  /*dd30*/  LDL.LU R227, [R1+0x74] ;  /* 0x0000740001e37983 */ /* 0x000ee20000300800 */
[C---:B------:R-:W-:Y:S02]  /*dd40*/  ISETP.LT.OR P3, PT, R35.reuse, 0xd9, !P0 ;  /* 0x000000d92300780c */ /* 0x040fe40004761670 */
[C---:B------:R-:W-:Y:S02]  /*dd50*/  ISETP.LT.OR P5, PT, R35.reuse, 0xe1, !P1 ;  /* 0x000000e12300780c */ /* 0x040fe40004fa1670 */
[C---:B------:R-:W-:Y:S02]  /*dd60*/  ISETP.LT.OR P6, PT, R35.reuse, 0xe2, !P1 ;  /* 0x000000e22300780c */ /* 0x040fe40004fc1670 */
[----:B------:R-:W-:-:S07]  /*dd70*/  ISETP.LT.OR P4, PT, R35, 0xe2, !P0 ;  /* 0x000000e22300780c */ /* 0x000fce0004781670 */
[----:B------:R-:W-:Y:S01]  /*dd80*/  @!P3 STG.E.U8 desc[UR18][R26.64+0xd8], R11 ;  /* 0x0000d80b1a00b986 */ /* 0x000fe2000c101112 */
[----:B------:R-:W-:-:S03]  /*dd90*/  ISETP.LT.OR P3, PT, R35, 0xe1, !P0 ;  /* 0x000000e12300780c */ /* 0x000fc60004761670 */
[----:B------:R0:W-:Y:S01]  /*dda0*/  @!P5 STG.E.U8 desc[UR18][R24.64+0xe0], R7 ;  /* 0x0000e0071800d986 */ /* 0x0001e2000c101112 */
[----:B------:R-:W-:-:S03]  /*ddb0*/  ISETP.LT.OR P5, PT, R35, 0xe9, !P1 ;  /* 0x000000e92300780c */ /* 0x000fc60004fa1670 */
[----:B------:R1:W-:Y:S01]  /*ddc0*/  @!P6 STG.E.U8 desc[UR18][R24.64+0xe1], R9 ;  /* 0x0000e1091800e986 */ /* 0x0003e2000c101112 */
[----:B------:R-:W-:Y:S02]  /*ddd0*/  ISETP.LT.OR P6, PT, R35, 0xea, !P1 ;  /* 0x000000ea2300780c */ /* 0x000fe40004fc1670 */
[----:B------:R-:W-:Y:S01]  /*dde0*/  F2FP.SATFINITE.E5M2.F32.PACK_AB_MERGE_C R13, RZ, R4, RZ ;  /* 0x00000004ff0d723e */ /* 0x000fe200048060ff */
[----:B------:R1:W-:Y:S01]  /*ddf0*/  @!P4 STG.E.U8 desc[UR18][R26.64+0xe1], R5 ;  /* 0x0000e1051a00c986 */ /* 0x0003e2000c101112 */
[----:B0-----:R-:W-:-:S03]  /*de00*/  F2FP.SATFINITE.E5M2.F32.PACK_AB_MERGE_C R7, RZ, R2, RZ ;  /* 0x00000002ff07723e */ /* 0x001fc600048060ff */
[----:B------:R-:W-:Y:S01]  /*de10*/  @!P3 STG.E.U8 desc[UR18][R26.64+0xe0], R13 ;  /* 0x0000e00d1a00b986 */ /* 0x000fe2000c101112 */
[----:B-1----:R-:W-:-:S03]  /*de20*/  F2FP.SATFINITE.E5M2.F32.PACK_AB_MERGE_C R9, RZ, R3, RZ ;  /* 0x00000003ff09723e */ /* 0x002fc600048060ff */
[----:B------:R0:W-:Y:S01]  /*de30*/  @!P5 STG.E.U8 desc[UR18][R24.64+0xe8], R7 ;  /* 0x0000e8071800d986 */ /* 0x0001e2000c101112 */
[C---:B------:R-:W-:Y:S02]  /*de40*/  ISETP.LT.OR P3, PT, R35.reuse, 0xe9, !P0 ;  /* 0x000000e92300780c */ /* 0x040fe40004761670 */
[C---:B------:R-:W-:Y:S01]  /*de50*/  ISETP.LT.OR P4, PT, R35.reuse, 0xea, !P0 ;  /* 0x000000ea2300780c */ /* 0x040fe20004781670 */
[----:B------:R1:W-:Y:S01]  /*de60*/  @!P6 STG.E.U8 desc[UR18][R24.64+0xe9], R9 ;  /* 0x0000e9091800e986 */ /* 0x0003e2000c101112 */
[C---:B------:R-:W-:Y:S01]  /*de70*/  ISETP.LT.OR P5, PT, R35.reuse, 0xf1, !P1 ;  /* 0x000000f12300780c */ /* 0x040fe20004fa1670 */
[----:B------:R-:W-:Y:S01]  /*de80*/  FMUL R2, R218, UR20 ;  /* 0x00000014da027c20 */ /* 0x000fe20008400000 */
[----:B------:R-:W-:Y:S02]  /*de90*/  ISETP.LT.OR P6, PT, R35, 0xf2, !P1 ;  /* 0x000000f22300780c */ /* 0x000fe40004fc1670 */
[----:B------:R-:W-:Y:S02]  /*dea0*/  F2FP.SATFINITE.E5M2.F32.PACK_AB_MERGE_C R11, RZ, R0, RZ ;  /* 0x00000000ff0b723e */ /* 0x000fe400048060ff */
[----:B------:R-:W-:-:S03]  /*deb0*/  F2FP.SATFINITE.E5M2.F32.PACK_AB_MERGE_C R5, RZ, R2, RZ ;  /* 0x00000002ff05723e */ /* 0x000fc600048060ff */
[----:B------:R-:W-:Y:S01]  /*dec0*/  @!P3 STG.E.U8 desc[UR18][R26.64+0xe8], R11 ;  /* 0x0000e80b1a00b986 */ /* 0x000fe2000c101112 */
[----:B------:R-:W-:-:S03]  /*ded0*/  ISETP.LT.OR P3, PT, R35, 0xf1, !P0 ;  /* 0x000000f12300780c */ /* 0x000fc60004761670 */
[----:B------:R-:W-:Y:S01]  /*dee0*/  @!P4 STG.E.U8 desc[UR18][R26.64+0xe9], R5 ;  /* 0x0000e9051a00c986 */ /* 0x000fe2000c101112 */
[C---:B------:R-:W-:Y:S02]  /*def0*/  ISETP.LT.OR P4, PT, R35.reuse, 0xf9, !P1 ;  /* 0x000000f92300780c */ /* 0x040fe40004f81670 */
[----:B------:R-:W-:Y:S01]  /*df00*/  ISETP.LT.OR P1, PT, R35, 0xfa, !P1 ;  /* 0x000000fa2300780c */ /* 0x000fe20004f21670 */
[----:B------:R-:W-:-:S05]  /*df10*/  FMUL R0, R220, UR20 ;  /* 0x00000014dc007c20 */ /* 0x000fca0008400000 */
[----:B0-----:R-:W-:-:S05]  /*df20*/  F2FP.SATFINITE.E5M2.F32.PACK_AB_MERGE_C R7, RZ, R0, RZ ;  /* 0x00000000ff07723e */ /* 0x001fca00048060ff */
[----:B------:R0:W-:Y:S01]  /*df30*/  @!P5 STG.E.U8 desc[UR18][R24.64+0xf0], R7 ;  /* 0x0000f0071800d986 */ /* 0x0001e2000c101112 */
[----:B------:R-:W-:-:S05]  /*df40*/  FMUL R3, R221, UR20 ;  /* 0x00000014dd037c20 */ /* 0x000fca0008400000 */
[----:B-1----:R-:W-:Y:S02]  /*df50*/  F2FP.SATFINITE.E5M2.F32.PACK_AB_MERGE_C R9, RZ, R3, RZ ;  /* 0x00000003ff09723e */ /* 0x002fe400048060ff */
[----:B------:R-:W-:-:S03]  /*df60*/  ISETP.LT.OR P5, PT, R35, 0xf2, !P0 ;  /* 0x000000f22300780c */ /* 0x000fc600047a1670 */
[----:B------:R1:W-:Y:S01]  /*df70*/  @!P6 STG.E.U8 desc[UR18][R24.64+0xf1], R9 ;  /* 0x0000f1091800e986 */ /* 0x0003e2000c101112 */
[C---:B------:R-:W-:Y:S02]  /*df80*/  ISETP.LT.OR P6, PT, R35.reuse, 0xf9, !P0 ;  /* 0x000000f92300780c */ /* 0x040fe400047c1670 */
[----:B------:R-:W-:Y:S01]  /*df90*/  ISETP.LT.OR P0, PT, R35, 0xfa, !P0 ;  /* 0x000000fa2300780c */ /* 0x000fe20004701670 */
[----:B------:R-:W-:-:S05]  /*dfa0*/  FMUL R0, R223, UR20 ;  /* 0x00000014df007c20 */ /* 0x000fca0008400000 */
[----:B------:R-:W-:-:S05]  /*dfb0*/  F2FP.SATFINITE.E5M2.F32.PACK_AB_MERGE_C R13, RZ, R0, RZ ;  /* 0x00000000ff0d723e */ /* 0x000fca00048060ff */
[----:B------:R0:W-:Y:S01]  /*dfc0*/  @!P3 STG.E.U8 desc[UR18][R26.64+0xf0], R13 ;  /* 0x0000f00d1a00b986 */ /* 0x0001e2000c101112 */
[----:B----4-:R-:W-:Y:S01]  /*dfd0*/  FMUL R0, R222, UR20 ;  /* 0x00000014de007c20 */ /* 0x010fe20008400000 */
[----:B--2---:R-:W-:Y:S01]  /*dfe0*/  FMUL R2, R224, UR20 ;  /* 0x00000014e0027c20 */ /* 0x004fe20008400000 */
[----:B---3--:R-:W-:-:S03]  /*dff0*/  FMUL R3, R225, UR20 ;  /* 0x00000014e1037c20 */ /* 0x008fc60008400000 */
[----:B0-----:R-:W-:Y:S01]  /*e000*/  F2FP.SATFINITE.E5M2.F32.PACK_AB_MERGE_C R7, RZ, R0, RZ ;  /* 0x00000000ff07723e */ /* 0x001fe200048060ff */
[----:B------:R-:W-:Y:S01]  /*e010*/  FMUL R4, R226, UR20 ;  /* 0x00000014e2047c20 */ /* 0x000fe20008400000 */
[----:B------:R-:W-:Y:S01]  /*e020*/  FMUL R5, R227, UR20 ;  /* 0x00000014e3057c20 */ /* 0x000fe20008400000 */
[----:B-1----:R-:W-:Y:S02]  /*e030*/  F2FP.SATFINITE.E5M2.F32.PACK_AB_MERGE_C R9, RZ, R2, RZ ;  /* 0x00000002ff09723e */ /* 0x002fe400048060ff */
[----:B------:R-:W-:Y:S02]  /*e040*/  F2FP.SATFINITE.E5M2.F32.PACK_AB_MERGE_C R3, RZ, R3, RZ ;  /* 0x00000003ff03723e */ /* 0x000fe400048060ff */
[----:B------:R-:W-:Y:S02]  /*e050*/  F2FP.SATFINITE.E5M2.F32.PACK_AB_MERGE_C R11, RZ, R4, RZ ;  /* 0x00000004ff0b723e */ /* 0x000fe400048060ff */
[----:B------:R-:W-:Y:S01]  /*e060*/  F2FP.SATFINITE.E5M2.F32.PACK_AB_MERGE_C R5, RZ, R5, RZ ;  /* 0x00000005ff05723e */ /* 0x000fe200048060ff */
[----:B------:R0:W-:Y:S04]  /*e070*/  @!P5 STG.E.U8 desc[UR18][R26.64+0xf1], R7 ;  /* 0x0000f1071a00d986 */ /* 0x0001e8000c101112 */
[----:B------:R0:W-:Y:S04]  /*e080*/  @!P4 STG.E.U8 desc[UR18][R24.64+0xf8], R9 ;  /* 0x0000f8091800c986 */ /* 0x0001e8000c101112 */
[----:B------:R0:W-:Y:S04]  /*e090*/  @!P1 STG.E.U8 desc[UR18][R24.64+0xf9], R3 ;  /* 0x0000f90318009986 */ /* 0x0001e8000c101112 */
[----:B------:R0:W-:Y:S04]  /*e0a0*/  @!P6 STG.E.U8 desc[UR18][R26.64+0xf8], R11 ;  /* 0x0000f80b1a00e986 */ /* 0x0001e8000c101112 */
[----:B------:R0:W-:Y:S02]  /*e0b0*/  @!P0 STG.E.U8 desc[UR18][R26.64+0xf9], R5 ;  /* 0x0000f9051a008986 */ /* 0x0001e4000c101112 */
.L_x_289:
[----:B------:R-:W-:Y:S05]  /*e0c0*/  BSYNC B0 ;  /* 0x0000000000007941 */ /* 0x000fea0003800000 */
.L_x_31:
[----:B0-----:R-:W2:Y:S04]  /*e0d0*/  LDL.LU R3, [R1+0x78] ;  /* 0x0000780001037983 */ /* 0x001ea80000300800 */
[----:B-----5:R-:W2:Y:S01]  /*e0e0*/  LDL.LU R2, [R1+0x7c] ;  /* 0x00007c0001027983 */ /* 0x020ea20000300800 */
[----:B------:R-:W-:Y:S01]  /*e0f0*/  ULDC UR6, c[0x0][0xc] ;  /* 0x0000030000067ab9 */ /* 0x000fe20000000800 */
[----:B------:R-:W-:Y:S01]  /*e100*/  ULDC UR7, c[0x0][0x10] ;  /* 0x0000040000077ab9 */ /* 0x000fe20000000800 */
[----:B------:R-:W2:Y:S01]  /*e110*/  LDC R5, c[0x0][0x14] ;  /* 0x00000500ff057b82 */ /* 0x000ea20000000800 */
[----:B------:R-:W-:Y:S01]  /*e120*/  UIMAD.WIDE.U32 UR6, UR6, UR7, URZ ;  /* 0x00000007060672a5 */ /* 0x000fe2000f8e003f */
[----:B------:R-:W-:Y:S01]  /*e130*/  PRMT R0, RZ, 0x7610, R0 ;  /* 0x00007610ff007816 */ /* 0x000fe20000000000 */
[----:B------:R-:W-:-:S04]  /*e140*/  UMOV UR22, 0xffffffff ;  /* 0xffffffff00167882 */ /* 0x000fc80000000000 */
[----:B--2---:R-:W-:-:S04]  /*e150*/  IMAD.WIDE.U32 R2, R5, UR6, R2 ;  /* 0x0000000605027c25 */ /* 0x004fc8000f8e0002 */
[----:B------:R-:W-:Y:S01]  /*e160*/  IMAD R5, R5, UR7, RZ ;  /* 0x0000000705057c24 */ /* 0x000fe2000f8e02ff */
[----:B------:R-:W-:Y:S01]  /*e170*/  ULDC.64 UR6, c[0x0][0x650] ;  /* 0x0001940000067ab9 */ /* 0x000fe20000000a00 */
[----:B------:R-:W-:Y:S01]  /*e180*/  IMAD.MOV.U32 R19, RZ, RZ, R2 ;  /* 0x000000ffff137224 */ /* 0x000fe200078e0002 */
[----:B------:R-:W-:Y:S01]  /*e190*/  ISETP.GE.U32.AND P0, PT, R2, UR6, PT ;  /* 0x0000000602007c0c */ /* 0x000fe2000bf06070 */
[----:B------:R-:W-:Y:S02]  /*e1a0*/  IMAD.IADD R22, R3, 0x1, R5 ;  /* 0x0000000103167824 */ /* 0x000fe400078e0205 */
[----:B------:R-:W-:-:S03]  /*e1b0*/  IMAD.MOV.U32 R2, RZ, RZ, -0x1 ;  /* 0xffffffffff027424 */ /* 0x000fc600078e00ff */
[----:B------:R0:W-:Y:S01]  /*e1c0*/  STL [R1+0x78], R22 ;  /* 0x0000781601007387 */ /* 0x0001e20000100800 */
[----:B------:R-:W-:-:S03]  /*e1d0*/  ISETP.GE.U32.AND.EX P0, PT, R22, UR7, PT, P0 ;  /* 0x0000000716007c0c */ /* 0x000fc6000bf06100 */
[----:B------:R0:W-:Y:S04]  /*e1e0*/  STL [R1+0x7c], R19 ;  /* 0x00007c1301007387 */ /* 0x0001e80000100800 */
[----:B------:R0:W-:Y:S06]  /*e1f0*/  STL [R1+0x80], R2 ;  /* 0x0000800201007387 */ /* 0x0001ec0000100800 */
[----:B------:R-:W-:Y:S05]  /*e200*/  @P0 BRA `(.L_x_290) ;  /* 0x00000004006c0947 */ /* 0x000fea0003800000 */
[----:B------:R-:W2:Y:S01]  /*e210*/  S2R R14, SR_CTAID.X ;  /* 0x00000000000e7919 */ /* 0x000ea20000002500 */
[----:B------:R-:W5:Y:S01]  /*e220*/  LDC.64 R8, c[0x0][0x628] ;  /* 0x00018a00ff087b82 */ /* 0x000f620000000a00 */
[----:B------:R-:W-:Y:S01]  /*e230*/  ULDC UR6, c[0x0][0x150] ;  /* 0x0000540000067ab9 */ /* 0x000fe20000000800 */
[----:B------:R-:W-:Y:S01]  /*e240*/  IMAD.MOV.U32 R6, RZ, RZ, R19 ;  /* 0x000000ffff067224 */ /* 0x000fe200078e0013 */
[----:B------:R-:W0:Y:S01]  /*e250*/  S2R R16, SR_CTAID.Y ;  /* 0x0000000000107919 */ /* 0x000e220000002600 */
[----:B------:R-:W-:-:S04]  /*e260*/  IMAD.MOV.U32 R7, RZ, RZ, R22 ;  /* 0x000000ffff077224 */ /* 0x000fc800078e0016 */
[----:B------:R-:W0:Y:S08]  /*e270*/  LDC R17, c[0x0][0x144] ;  /* 0x00005100ff117b82 */ /* 0x000e300000000800 */
[----:B------:R-:W0:Y:S08]  /*e280*/  LDC R10, c[0x0][0x630] ;  /* 0x00018c00ff0a7b82 */ /* 0x000e300000000800 */
[----:B------:R-:W0:Y:S01]  /*e290*/  LDC.64 R12, c[0x0][0x620] ;  /* 0x00018800ff0c7b82 */ /* 0x000e220000000a00 */
[----:B-----5:R-:W-:-:S04]  /*e2a0*/  ISETP.NE.U32.AND P0, PT, R8, RZ, PT ;  /* 0x000000ff0800720c */ /* 0x020fc80003f05070 */
[----:B------:R-:W-:Y:S02]  /*e2b0*/  ISETP.NE.AND.EX P0, PT, R9, RZ, PT, P0 ;  /* 0x000000ff0900720c */ /* 0x000fe40003f05300 */
[----:B--2---:R-:W-:-:S05]  /*e2c0*/  I2FP.F32.U32 R0, R14 ;  /* 0x0000000e00007245 */ /* 0x004fca0000201000 */
[----:B------:R-:W-:-:S04]  /*e2d0*/  FMUL R0, R0, UR6 ;  /* 0x0000000600007c20 */ /* 0x000fc80008400000 */
[----:B------:R2:W0:Y:S02]  /*e2e0*/  F2I.U32.TRUNC.NTZ R15, R0 ;  /* 0x00000000000f7305 */ /* 0x000424000020f000 */
[----:B------:R-:W-:Y:S05]  /*e2f0*/  @!P0 BRA `(.L_x_291) ;  /* 0x0000000000288947 */ /* 0x000fea0003800000 */
[----:B--2---:R-:W2:Y:S02]  /*e300*/  LDC R0, c[0x0][0x634] ;  /* 0x00018d00ff007b82 */ /* 0x004ea40000000800 */
[----:B--2---:R-:W-:-:S05]  /*e310*/  IADD3 R7, P0, R19, R0, RZ ;  /* 0x0000000013077210 */ /* 0x004fca0007f1e0ff */
[----:B------:R-:W-:-:S04]  /*e320*/  IMAD.X R11, RZ, RZ, R22, P0 ;  /* 0x000000ffff0b7224 */ /* 0x000fc800000e0616 */
[----:B0-----:R-:W-:-:S04]  /*e330*/  IMAD.WIDE.U32 R2, R11, R8, RZ ;  /* 0x000000080b027225 */ /* 0x001fc800078e00ff */
[----:B------:R-:W-:-:S04]  /*e340*/  IMAD.WIDE.U32 R4, P0, R7, R9, R2 ;  /* 0x0000000907047225 */ /* 0x000fc80007800002 */
[----:B------:R-:W-:-:S04]  /*e350*/  IMAD.WIDE.U32 R2, R7, R8, RZ ;  /* 0x0000000807027225 */ /* 0x000fc800078e00ff */
[----:B------:R-:W-:Y:S01]  /*e360*/  IMAD.X R7, RZ, RZ, RZ, P0 ;  /* 0x000000ffff077224 */ /* 0x000fe200000e06ff */
[----:B------:R-:W-:Y:S01]  /*e370*/  IADD3 RZ, P0, R3, R4, RZ ;  /* 0x0000000403ff7210 */ /* 0x000fe20007f1e0ff */
[----:B------:R-:W-:-:S04]  /*e380*/  IMAD.MOV.U32 R6, RZ, RZ, R5 ;  /* 0x000000ffff067224 */ /* 0x000fc800078e0005 */
[----:B------:R-:W-:-:S08]  /*e390*/  IMAD.WIDE.U32.X R6, R11, R9, R6, P0 ;  /* 0x000000090b067225 */ /* 0x000fd000000e0406 */
.L_x_291:
[-CC-:B0-----:R-:W-:Y:S01]  /*e3a0*/  SHF.R.U64 R24, R6, R10.reuse, R7.reuse ;  /* 0x0000000a06187219 */ /* 0x181fe20000001207 */
[----:B------:R-:W0:Y:S01]  /*e3b0*/  LDC.64 R20, c[0x0][0x640] ;  /* 0x00019000ff147b82 */ /* 0x000e220000000a00 */
[----:B--2---:R-:W-:Y:S01]  /*e3c0*/  SHF.R.U32.HI R0, RZ, R10, R7 ;  /* 0x0000000aff007219 */ /* 0x004fe20000011607 */
[----:B------:R-:W-:Y:S01]  /*e3d0*/  IMAD.MOV.U32 R2, RZ, RZ, R19 ;  /* 0x000000ffff027224 */ /* 0x000fe200078e0013 */
[----:B------:R-:W-:Y:S01]  /*e3e0*/  IADD3 R5, P0, RZ, -R24, RZ ;  /* 0x80000018ff057210 */ /* 0x000fe20007f1e0ff */
[----:B------:R-:W-:Y:S01]  /*e3f0*/  IMAD.MOV R15, RZ, RZ, -R15 ;  /* 0x000000ffff0f7224 */ /* 0x000fe200078e0a0f */
[----:B------:R-:W-:Y:S01]  /*e400*/  ULDC UR6, c[0x0][0x154] ;  /* 0x0000550000067ab9 */ /* 0x000fe20000000800 */
[----:B------:R-:W-:Y:S02]  /*e410*/  IMAD.MOV.U32 R7, RZ, RZ, 0x1 ;  /* 0x00000001ff077424 */ /* 0x000fe400078e00ff */
[----:B------:R-:W2:Y:S01]  /*e420*/  LDC R4, c[0x0][0x618] ;  /* 0x00018600ff047b82 */ /* 0x000ea20000000800 */
[----:B------:R-:W-:-:S02]  /*e430*/  IMAD.X R3, RZ, RZ, ~R0, P0 ;  /* 0x000000ffff037224 */ /* 0x000fc400000e0e00 */
[----:B------:R-:W-:Y:S02]  /*e440*/  IMAD R15, R17, R15, R14 ;  /* 0x0000000f110f7224 */ /* 0x000fe400078e020e */
[-C--:B------:R-:W-:Y:S02]  /*e450*/  IMAD R0, R3, R12.reuse, RZ ;  /* 0x0000000c03007224 */ /* 0x080fe400078e02ff */
[----:B------:R-:W-:Y:S01]  /*e460*/  IMAD.MOV.U32 R3, RZ, RZ, R22 ;  /* 0x000000ffff037224 */ /* 0x000fe200078e0016 */
[----:B------:R-:W5:Y:S01]  /*e470*/  LDC R6, c[0x0][0x608] ;  /* 0x00018200ff067b82 */ /* 0x000f620000000800 */
[----:B------:R-:W-:-:S04]  /*e480*/  IMAD.WIDE.U32 R2, R5, R12, R2 ;  /* 0x0000000c05027225 */ /* 0x000fc800078e0002 */
[----:B------:R-:W-:-:S03]  /*e490*/  IMAD R5, R5, R13, R0 ;  /* 0x0000000d05057224 */ /* 0x000fc600078e0200 */
[----:B------:R-:W1:Y:S01]  /*e4a0*/  LDC R18, c[0x0][0x658] ;  /* 0x00019600ff127b82 */ /* 0x000e620000000800 */
[----:B------:R-:W-:Y:S01]  /*e4b0*/  I2FP.F32.U32 R0, R16 ;  /* 0x0000001000007245 */ /* 0x000fe20000201000 */
[----:B------:R-:W-:Y:S01]  /*e4c0*/  IMAD.IADD R3, R3, 0x1, R5 ;  /* 0x0000000103037824 */ /* 0x000fe200078e0205 */
[----:B0-----:R-:W-:Y:S01]  /*e4d0*/  ISETP.NE.U32.AND P0, PT, R20, RZ, PT ;  /* 0x000000ff1400720c */ /* 0x001fe20003f05070 */
[----:B------:R-:W-:Y:S02]  /*e4e0*/  IMAD.MOV.U32 R5, RZ, RZ, -0x1 ;  /* 0xffffffffff057424 */ /* 0x000fe400078e00ff */
[----:B------:R-:W-:Y:S02]  /*e4f0*/  FMUL R0, R0, UR6 ;  /* 0x0000000600007c20 */ /* 0x000fe40008400000 */
[----:B------:R-:W0:Y:S01]  /*e500*/  LDC R13, c[0x0][0x148] ;  /* 0x00005200ff0d7b82 */ /* 0x000e220000000800 */
[----:B--2---:R-:W-:Y:S01]  /*e510*/  SHF.R.U64 R10, R2, R4, R3 ;  /* 0x00000004020a7219 */ /* 0x004fe20000001203 */
[----:B------:R2:W0:Y:S01]  /*e520*/  F2I.U32.TRUNC.NTZ R12, R0 ;  /* 0x00000000000c7305 */ /* 0x000422000020f000 */
[----:B------:R-:W-:-:S02]  /*e530*/  ISETP.NE.AND.EX P0, PT, R21, RZ, PT, P0 ;  /* 0x000000ff1500720c */ /* 0x000fc40003f05300 */
[----:B------:R-:W-:-:S03]  /*e540*/  SHF.R.U32.HI R3, RZ, R4, R3 ;  /* 0x00000004ff037219 */ /* 0x000fc60000011603 */
[----:B------:R-:W0:Y:S01]  /*e550*/  LDC R14, c[0x0][0x600] ;  /* 0x00018000ff0e7b82 */ /* 0x000e220000000800 */
[-CC-:B-----5:R-:W-:Y:S02]  /*e560*/  SHF.R.U64 R8, R10, R6.reuse, R3.reuse ;  /* 0x000000060a087219 */ /* 0x1a0fe40000001203 */
[----:B------:R-:W-:-:S05]  /*e570*/  SHF.R.U32.HI R3, RZ, R6, R3 ;  /* 0x00000006ff037219 */ /* 0x000fca0000011603 */
[----:B------:R-:W0:Y:S01]  /*e580*/  LDC R19, c[0x0][0x648] ;  /* 0x00019200ff137b82 */ /* 0x000e220000000800 */
[-CC-:B-1----:R-:W-:Y:S02]  /*e590*/  SHF.R.U64 R11, R8, R18.reuse, R3.reuse ;  /* 0x00000012080b7219 */ /* 0x182fe40000001203 */
[-C--:B------:R-:W-:Y:S02]  /*e5a0*/  SHF.L.U32 R5, R5, R18.reuse, RZ ;  /* 0x0000001205057219 */ /* 0x080fe400000006ff */
[-C--:B------:R-:W-:Y:S01]  /*e5b0*/  SHF.R.U32.HI R3, RZ, R18.reuse, R3 ;  /* 0x00000012ff037219 */ /* 0x080fe20000011603 */
[----:B------:R-:W-:Y:S01]  /*e5c0*/  IMAD.MOV.U32 R2, RZ, RZ, R11 ;  /* 0x000000ffff027224 */ /* 0x000fe200078e000b */
[----:B------:R-:W-:Y:S01]  /*e5d0*/  SHF.L.U32 R34, R7, R18, RZ ;  /* 0x0000001207227219 */ /* 0x000fe200000006ff */
[----:B------:R-:W1:Y:S01]  /*e5e0*/  LDC R22, c[0x0][0x638] ;  /* 0x00018e00ff167b82 */ /* 0x000e620000000800 */
[----:B------:R-:W-:-:S07]  /*e5f0*/  LOP3.LUT R17, RZ, R5, RZ, 0x33, !PT ;  /* 0x00000005ff117212 */ /* 0x000fce00078e33ff */
[----:B------:R-:W0:Y:S01]  /*e600*/  LDC R23, c[0x0][0x610] ;  /* 0x00018400ff177b82 */ /* 0x000e220000000800 */
[----:B--2---:R-:W-:Y:S05]  /*e610*/  @!P0 BRA `(.L_x_292) ;  /* 0x0000000000288947 */ /* 0x004fea0003800000 */
[----:B------:R-:W2:Y:S02]  /*e620*/  LDC R0, c[0x0][0x64c] ;  /* 0x00019300ff007b82 */ /* 0x000ea40000000800 */
[----:B--2---:R-:W-:-:S05]  /*e630*/  IADD3 R7, P0, R11, R0, RZ ;  /* 0x000000000b077210 */ /* 0x004fca0007f1e0ff */
        /* <DEDUP_REMOVED lines=8> */
.L_x_292:
[----:B0-----:R-:W-:Y:S01]  /*e6c0*/  SHF.R.U64 R0, R2, R19, R3 ;  /* 0x0000001302007219 */ /* 0x001fe20000001203 */
[----:B------:R-:W-:Y:S01]  /*e6d0*/  VIADD R3, R14, 0xffffffff ;  /* 0xffffffff0e037836 */ /* 0x000fe20000000000 */
[----:B------:R-:W-:Y:S01]  /*e6e0*/  LOP3.LUT R5, R8, R17, RZ, 0xc0, !PT ;  /* 0x0000001108057212 */ /* 0x000fe200078ec0ff */
[----:B------:R-:W-:Y:S01]  /*e6f0*/  IMAD.MOV R12, RZ, RZ, -R12 ;  /* 0x000000ffff0c7224 */ /* 0x000fe200078e0a0c */
[----:B------:R-:W-:Y:S01]  /*e700*/  R2UR UR22, R24 ;  /* 0x00000000181672ca */ /* 0x000fe200000e0000 */
[----:B------:R-:W-:Y:S01]  /*e710*/  IMAD.MOV R2, RZ, RZ, -R0 ;  /* 0x000000ffff027224 */ /* 0x000fe200078e0a00 */
[----:B------:R-:W-:Y:S01]  /*e720*/  LOP3.LUT R3, R10, R3, RZ, 0xc0, !PT ;  /* 0x000000030a037212 */ /* 0x000fe200078ec0ff */
[----:B------:R-:W-:Y:S02]  /*e730*/  IMAD R34, R34, R0, R5 ;  /* 0x0000000022227224 */ /* 0x000fe400078e0205 */
[----:B------:R-:W-:Y:S02]  /*e740*/  @P2 IMAD R15, R13, R12, R16 ;  /* 0x0000000c0d0f2224 */ /* 0x000fe400078e0210 */
[----:B-1----:R-:W-:-:S02]  /*e750*/  IMAD R0, R2, R22, R11 ;  /* 0x0000001602007224 */ /* 0x002fc400078e020b */
[----:B------:R-:W-:Y:S02]  /*e760*/  IMAD R34, R34, R23, R15 ;  /* 0x0000001722227224 */ /* 0x000fe400078e020f */
[----:B------:R-:W-:Y:S02]  /*e770*/  IMAD R3, R0, R14, R3 ;  /* 0x0000000e00037224 */ /* 0x000fe400078e0203 */
[----:B------:R-:W-:-:S03]  /*e780*/  IMAD.MOV.U32 R0, RZ, RZ, 0x1 ;  /* 0x00000001ff007424 */ /* 0x000fc600078e00ff */
[----:B------:R-:W-:Y:S02]  /*e790*/  SEL R2, R3, R34, !P2 ;  /* 0x0000002203027207 */ /* 0x000fe40005000000 */
[----:B------:R-:W-:-:S03]  /*e7a0*/  SEL R34, R34, R3, !P2 ;  /* 0x0000000322227207 */ /* 0x000fc60005000000 */
[----:B------:R2:W-:Y:S04]  /*e7b0*/  STL [R1+0x80], R2 ;  /* 0x0000800201007387 */ /* 0x0005e80000100800 */
.L_x_290:
[----:B------:R0:W-:Y:S01]  /*e7c0*/  STL [R1+0x84], R34 ;  /* 0x0000842201007387 */ /* 0x0001e20000100800 */
[----:B------:R-:W-:-:S13]  /*e7d0*/  LOP3.LUT P0, RZ, R0, 0xff, RZ, 0xc0, !PT ;  /* 0x000000ff00ff7812 */ /* 0x000fda000780c0ff */
[----:B0-----:R-:W-:Y:S05]  /*e7e0*/  @P0 BRA `(.L_x_293) ;  /* 0xffffff2800140947 */ /* 0x001fea000383ffff */
[----:B------:R-:W-:Y:S05]  /*e7f0*/  EXIT ;  /* 0x000000000000794d */ /* 0x000fea0003800000 */
.L_x_3:
[----:B------:R-:W2:Y:S01]  /*e800*/  LDL R16, [R1+0x7c] ;  /* 0x00007c0001107983 */ /* 0x000ea20000100800 */
[----:B------:R-:W-:-:S03]  /*e810*/  ULDC.64 UR4, c[0x0][0x650] ;  /* 0x0001940000047ab9 */ /* 0x000fc60000000a00 */
[----:B------:R-:W3:Y:S01]  /*e820*/  LDL R17, [R1+0x78] ;  /* 0x0000780001117983 */ /* 0x000ee20000100800 */
[----:B------:R-:W-:Y:S01]  /*e830*/  PRMT R4, RZ, 0x7610, R4 ;  /* 0x00007610ff047816 */ /* 0x000fe20000000004 */
[----:B------:R-:W-:Y:S02]  /*e840*/  IMAD.MOV.U32 R5, RZ, RZ, -0x1 ;  /* 0xffffffffff057424 */ /* 0x000fe400078e00ff */
[----:B------:R-:W-:Y:S02]  /*e850*/  IMAD.MOV.U32 R6, RZ, RZ, -0x1 ;  /* 0xffffffffff067424 */ /* 0x000fe400078e00ff */
[----:B------:R-:W-:Y:S01]  /*e860*/  IMAD.MOV.U32 R11, RZ, RZ, -0x1 ;  /* 0xffffffffff0b7424 */ /* 0x000fe200078e00ff */
[----:B--2---:R-:W-:-:S04]  /*e870*/  ISETP.GE.U32.AND P0, PT, R16, UR4, PT ;  /* 0x0000000410007c0c */ /* 0x004fc8000bf06070 */
[----:B---3--:R-:W-:-:S13]  /*e880*/  ISETP.GE.U32.AND.EX P0, PT, R17, UR5, PT, P0 ;  /* 0x0000000511007c0c */ /* 0x008fda000bf06100 */
[----:B------:R-:W-:Y:S05]  /*e890*/  @P0 BRA `(.L_x_294) ;  /* 0x00000004005c0947 */ /* 0x000fea0003800000 */
        /* <DEDUP_REMOVED lines=18> */
.L_x_295:
[-CC-:B------:R-:W-:Y:S01]  /*e9c0*/  SHF.R.U64 R11, R8, R12.reuse, R9.reuse ;  /* 0x0000000c080b7219 */ /* 0x180fe20000001209 */
[----:B------:R-:W0:Y:S01]  /*e9d0*/  LDC.64 R20, c[0x0][0x640] ;  /* 0x00019000ff147b82 */ /* 0x000e220000000a00 */
[----:B------:R-:W-:Y:S01]  /*e9e0*/  SHF.R.U32.HI R3, RZ, R12, R9 ;  /* 0x0000000cff037219 */ /* 0x000fe20000011609 */
[----:B------:R-:W-:Y:S01]  /*e9f0*/  ULDC UR4, c[0x0][0x150] ;  /* 0x0000540000047ab9 */ /* 0x000fe20000000800 */
[----:B------:R-:W-:Y:S01]  /*ea00*/  IADD3 R7, P0, RZ, -R11, RZ ;  /* 0x8000000bff077210 */ /* 0x000fe20007f1e0ff */
[----:B------:R-:W-:Y:S01]  /*ea10*/  IMAD.MOV.U32 R4, RZ, RZ, R16 ;  /* 0x000000ffff047224 */ /* 0x000fe200078e0010 */
[----:B------:R-:W-:Y:S01]  /*ea20*/  I2FP.F32.U32 R6, R2 ;  /* 0x0000000200067245 */ /* 0x000fe20000201000 */
[----:B------:R-:W-:Y:S02]  /*ea30*/  IMAD.MOV.U32 R5, RZ, RZ, R17 ;  /* 0x000000ffff057224 */ /* 0x000fe400078e0011 */
[----:B------:R-:W1:Y:S01]  /*ea40*/  LDC R10, c[0x0][0x618] ;  /* 0x00018600ff0a7b82 */ /* 0x000e620000000800 */
[----:B------:R-:W-:-:S02]  /*ea50*/  IMAD.X R3, RZ, RZ, ~R3, P0 ;  /* 0x000000ffff037224 */ /* 0x000fc400000e0e03 */
[----:B------:R-:W-:Y:S01]  /*ea60*/  FMUL R9, R6, UR4 ;  /* 0x0000000406097c20 */ /* 0x000fe20008400000 */
[----:B------:R-:W-:Y:S01]  /*ea70*/  IMAD.WIDE.U32 R4, R7, R14, R4 ;  /* 0x0000000e07047225 */ /* 0x000fe200078e0004 */
[----:B------:R-:W-:-:S03]  /*ea80*/  ULDC UR4, c[0x0][0x154] ;  /* 0x0000550000047ab9 */ /* 0x000fc60000000800 */
[----:B------:R-:W-:Y:S01]  /*ea90*/  IMAD R6, R3, R14, RZ ;  /* 0x0000000e03067224 */ /* 0x000fe200078e02ff */
[----:B------:R-:W2:Y:S01]  /*eaa0*/  LDC R13, c[0x0][0x144] ;  /* 0x00005100ff0d7b82 */ /* 0x000ea20000000800 */
[----:B------:R-:W3:Y:S02]  /*eab0*/  F2I.U32.TRUNC.NTZ R9, R9 ;  /* 0x0000000900097305 */ /* 0x000ee4000020f000 */
[----:B------:R-:W-:Y:S02]  /*eac0*/  IMAD R3, R7, R15, R6 ;  /* 0x0000000f07037224 */ /* 0x000fe400078e0206 */
[----:B------:R-:W-:Y:S02]  /*ead0*/  IMAD.MOV.U32 R6, RZ, RZ, -0x1 ;  /* 0xffffffffff067424 */ /* 0x000fe400078e00ff */
[----:B------:R-:W-:Y:S01]  /*eae0*/  IMAD.IADD R3, R5, 0x1, R3 ;  /* 0x0000000105037824 */ /* 0x000fe200078e0203 */
[----:B------:R-:W4:Y:S01]  /*eaf0*/  LDC R12, c[0x0][0x608] ;  /* 0x00018200ff0c7b82 */ /* 0x000f220000000800 */
[----:B------:R-:W-:-:S02]  /*eb00*/  I2FP.F32.U32 R5, R0 ;  /* 0x0000000000057245 */ /* 0x000fc40000201000 */
[----:B0-----:R-:W-:-:S03]  /*eb10*/  ISETP.NE.U32.AND P0, PT, R20, RZ, PT ;  /* 0x000000ff1400720c */ /* 0x001fc60003f05070 */
[----:B------:R-:W-:Y:S01]  /*eb20*/  FMUL R5, R5, UR4 ;  /* 0x0000000405057c20 */ /* 0x000fe20008400000 */
[----:B------:R-:W-:Y:S01]  /*eb30*/  ISETP.NE.AND.EX P0, PT, R21, RZ, PT, P0 ;  /* 0x000000ff1500720c */ /* 0x000fe20003f05300 */
[----:B------:R-:W0:Y:S01]  /*eb40*/  LDC R7, c[0x0][0x658] ;  /* 0x00019600ff077b82 */ /* 0x000e220000000800 */
[-C--:B-1----:R-:W-:Y:S01]  /*eb50*/  SHF.R.U64 R8, R4, R10.reuse, R3 ;  /* 0x0000000a04087219 */ /* 0x082fe20000001203 */
[----:B---3--:R-:W-:Y:S01]  /*eb60*/  IMAD.MOV R4, RZ, RZ, -R9 ;  /* 0x000000ffff047224 */ /* 0x008fe200078e0a09 */
[----:B------:R-:W-:Y:S02]  /*eb70*/  SHF.R.U32.HI R3, RZ, R10, R3 ;  /* 0x0000000aff037219 */ /* 0x000fe40000011603 */
[----:B------:R1:W3:Y:S03]  /*eb80*/  F2I.U32.TRUNC.NTZ R10, R5 ;  /* 0x00000005000a7305 */ /* 0x0002e6000020f000 */
[----:B------:R-:W1:Y:S01]  /*eb90*/  LDC R17, c[0x0][0x148] ;  /* 0x00005200ff117b82 */ /* 0x000e620000000800 */
[----:B--2---:R-:W-:-:S02]  /*eba0*/  IMAD R19, R13, R4, R2 ;  /* 0x000000040d137224 */ /* 0x004fc400078e0202 */
[----:B------:R-:W-:-:S05]  /*ebb0*/  IMAD.MOV.U32 R4, RZ, RZ, 0x1 ;  /* 0x00000001ff047424 */ /* 0x000fca00078e00ff */
[----:B------:R-:W2:Y:S01]  /*ebc0*/  LDC R14, c[0x0][0x600] ;  /* 0x00018000ff0e7b82 */ /* 0x000ea20000000800 */
[-CC-:B----4-:R-:W-:Y:S02]  /*ebd0*/  SHF.R.U64 R13, R8, R12.reuse, R3.reuse ;  /* 0x0000000c080d7219 */ /* 0x190fe40000001203 */
[----:B------:R-:W-:-:S05]  /*ebe0*/  SHF.R.U32.HI R2, RZ, R12, R3 ;  /* 0x0000000cff027219 */ /* 0x000fca0000011603 */
[----:B------:R-:W4:Y:S01]  /*ebf0*/  LDC R16, c[0x0][0x648] ;  /* 0x00019200ff107b82 */ /* 0x000f220000000800 */
[-CC-:B0-----:R-:W-:Y:S02]  /*ec00*/  SHF.R.U64 R15, R13, R7.reuse, R2.reuse ;  /* 0x000000070d0f7219 */ /* 0x181fe40000001202 */
[-C--:B------:R-:W-:Y:S02]  /*ec10*/  SHF.L.U32 R6, R6, R7.reuse, RZ ;  /* 0x0000000706067219 */ /* 0x080fe400000006ff */
[-C--:B------:R-:W-:Y:S01]  /*ec20*/  SHF.R.U32.HI R3, RZ, R7.reuse, R2 ;  /* 0x00000007ff037219 */ /* 0x080fe20000011602 */
[----:B------:R-:W-:Y:S01]  /*ec30*/  IMAD.MOV.U32 R2, RZ, RZ, R15 ;  /* 0x000000ffff027224 */ /* 0x000fe200078e000f */
[----:B------:R-:W-:Y:S01]  /*ec40*/  SHF.L.U32 R12, R4, R7, RZ ;  /* 0x00000007040c7219 */ /* 0x000fe200000006ff */
[----:B------:R-:W0:Y:S01]  /*ec50*/  LDC R18, c[0x0][0x638] ;  /* 0x00018e00ff127b82 */ /* 0x000e220000000800 */
[----:B------:R-:W-:-:S07]  /*ec60*/  LOP3.LUT R22, RZ, R6, RZ, 0x33, !PT ;  /* 0x00000006ff167212 */ /* 0x000fce00078e33ff */
        /* <DEDUP_REMOVED lines=12> */
.L_x_296:
[----:B----4-:R-:W-:Y:S01]  /*ed30*/  SHF.R.U64 R3, R2, R16, R3 ;  /* 0x0000001002037219 */ /* 0x010fe20000001203 */
[----:B--2---:R-:W-:Y:S01]  /*ed40*/  VIADD R5, R14, 0xffffffff ;  /* 0xffffffff0e057836 */ /* 0x004fe20000000000 */
[----:B------:R-:W-:Y:S01]  /*ed50*/  LOP3.LUT R2, R13, R22, RZ, 0xc0, !PT ;  /* 0x000000160d027212 */ /* 0x000fe200078ec0ff */
[----:B------:R-:W-:Y:S02]  /*ed60*/  IMAD.MOV R10, RZ, RZ, -R10 ;  /* 0x000000ffff0a7224 */ /* 0x000fe400078e0a0a */
[----:B------:R-:W-:Y:S02]  /*ed70*/  IMAD.MOV R4, RZ, RZ, -R3 ;  /* 0x000000ffff047224 */ /* 0x000fe400078e0a03 */
[----:B------:R-:W-:Y:S01]  /*ed80*/  IMAD R2, R12, R3, R2 ;  /* 0x000000030c027224 */ /* 0x000fe200078e0202 */
[----:B------:R-:W-:Y:S01]  /*ed90*/  LOP3.LUT R3, R8, R5, RZ, 0xc0, !PT ;  /* 0x0000000508037212 */ /* 0x000fe200078ec0ff */
[----:B------:R-:W-:Y:S02]  /*eda0*/  @P2 IMAD R19, R17, R10, R0 ;  /* 0x0000000a11132224 */ /* 0x000fe400078e0200 */
[----:B0-----:R-:W-:-:S02]  /*edb0*/  IMAD R0, R4, R18, R15 ;  /* 0x0000001204007224 */ /* 0x001fc400078e020f */
[----:B------:R-:W-:Y:S02]  /*edc0*/  IMAD R5, R2, R23, R19 ;  /* 0x0000001702057224 */ /* 0x000fe400078e0213 */
[----:B------:R-:W-:Y:S02]  /*edd0*/  IMAD R0, R0, R14, R3 ;  /* 0x0000000e00007224 */ /* 0x000fe400078e0203 */
[----:B------:R-:W-:-:S03]  /*ede0*/  IMAD.MOV.U32 R4, RZ, RZ, 0x1 ;  /* 0x00000001ff047424 */ /* 0x000fc600078e00ff */
[----:B------:R-:W-:Y:S02]  /*edf0*/  SEL R6, R0, R5, !P2 ;  /* 0x0000000500067207 */ /* 0x000fe40005000000 */
[----:B------:R-:W-:-:S07]  /*ee00*/  SEL R5, R5, R0, !P2 ;  /* 0x0000000005057207 */ /* 0x000fce0005000000 */
.L_x_294:
[----:B------:R-:W-:-:S08]  /*ee10*/  NOP ;  /* 0x0000000000007918 */ /* 0x000fd00000000000 */
[----:B------:R-:W0:-:S00]  /*ee20*/  USETMAXREG.DEALLOC.CTAPOOL 0x28 ;  /* 0x00000028000079c8 */ /* 0x000e0000080e0500 */
[----:B------:R-:W-:-:S13]  /*ee30*/  ISETP.NE.AND P0, PT, RZ, UR8, PT ;  /* 0x00000008ff007c0c */ /* 0x000fda000bf05270 */
[----:B------:R-:W-:Y:S05]  /*ee40*/  @P0 EXIT ;  /* 0x000000000000094d */ /* 0x000fea0003800000 */
[----:B0-----:R-:W-:Y:S01]  /*ee50*/  LOP3.LUT P0, RZ, R4, 0xff, RZ, 0xc0, !PT ;  /* 0x000000ff04ff7812 */ /* 0x001fe2000780c0ff */
[----:B------:R-:W-:Y:S02]  /*ee60*/  IMAD.MOV.U32 R0, RZ, RZ, 0x1 ;  /* 0x00000001ff007424 */ /* 0x000fe400078e00ff */
[----:B------:R-:W-:-:S10]  /*ee70*/  IMAD.MOV.U32 R8, RZ, RZ, RZ ;  /* 0x000000ffff087224 */ /* 0x000fd400078e00ff */
[----:B------:R-:W-:Y:S05]  /*ee80*/  @!P0 BRA `(.L_x_297) ;  /* 0x0000000c00508947 */ /* 0x000fea0003800000 */
[----:B------:R-:W0:Y:S01]  /*ee90*/  S2R R2, SR_TID.X ;  /* 0x0000000000027919 */ /* 0x000e220000002100 */
[----:B------:R-:W-:Y:S01]  /*eea0*/  ULDC UR4, c[0x0][0x28c] ;  /* 0x0000a30000047ab9 */ /* 0x000fe20000000800 */
[----:B------:R-:W-:Y:S01]  /*eeb0*/  ULDC UR6, c[0x0][0x658] ;  /* 0x0001960000067ab9 */ /* 0x000fe20000000800 */
[----:B------:R-:W-:Y:S01]  /*eec0*/  UIADD3 UR10, UR4, 0x1f, URZ ;  /* 0x0000001f040a7890 */ /* 0x000fe2000fffe03f */
[----:B------:R-:W-:Y:S01]  /*eed0*/  BSSY B0, `(.L_x_297) ;  /* 0x00000cf000007945 */ /* 0x000fe20003800000 */
[----:B------:R-:W-:Y:S01]  /*eee0*/  UMOV UR7, 0xffffffff ;  /* 0xffffffff00077882 */ /* 0x000fe20000000000 */
[----:B------:R-:W-:Y:S01]  /*eef0*/  ULDC UR5, c[0x0][0x600] ;  /* 0x0001800000057ab9 */ /* 0x000fe20000000800 */
[----:B------:R-:W-:Y:S01]  /*ef00*/  UMOV UR9, 0x1 ;  /* 0x0000000100097882 */ /* 0x000fe20000000000 */
[----:B------:R-:W-:Y:S01]  /*ef10*/  USHF.L.U32 UR7, UR7, UR6, URZ ;  /* 0x0000000607077299 */ /* 0x000fe2000800063f */
[----:B------:R-:W-:Y:S01]  /*ef20*/  IMAD.MOV.U32 R9, RZ, RZ, 0x1 ;  /* 0x00000001ff097424 */ /* 0x000fe200078e00ff */
[----:B------:R-:W-:Y:S01]  /*ef30*/  UIADD3 UR4, UR5, -0x1, URZ ;  /* 0xffffffff05047890 */ /* 0x000fe2000fffe03f */
[----:B------:R-:W-:Y:S01]  /*ef40*/  IMAD.MOV.U32 R0, RZ, RZ, 0x1 ;  /* 0x00000001ff007424 */ /* 0x000fe200078e00ff */
[----:B------:R-:W-:Y:S01]  /*ef50*/  USHF.R.S32.HI UR11, URZ, 0x1f, UR10 ;  /* 0x0000001f3f0b7899 */ /* 0x000fe2000801140a */
[----:B------:R-:W-:Y:S01]  /*ef60*/  IMAD.MOV.U32 R8, RZ, RZ, RZ ;  /* 0x000000ffff087224 */ /* 0x000fe200078e00ff */
[----:B------:R-:W-:Y:S01]  /*ef70*/  ULDC UR8, c[0x0][0xc] ;  /* 0x0000030000087ab9 */ /* 0x000fe20000000800 */
[----:B------:R-:W-:-:S02]  /*ef80*/  USHF.L.U32 UR5, UR9, UR6, URZ ;  /* 0x0000000609057299 */ /* 0x000fc4000800063f */
[----:B------:R-:W-:Y:S01]  /*ef90*/  ULEA.HI UR11, UR11, UR10, URZ, 0x5 ;  /* 0x0000000a0b0b7291 */ /* 0x000fe2000f8f283f */
[----:B------:R-:W-:Y:S01]  /*efa0*/  ULDC UR9, c[0x0][0x10] ;  /* 0x0000040000097ab9 */ /* 0x000fe20000000800 */
[----:B------:R-:W-:Y:S02]  /*efb0*/  ULOP3.LUT UR6, URZ, UR7, URZ, 0x33, !UPT ;  /* 0x000000073f067292 */ /* 0x000fe4000f8e333f */
[----:B------:R-:W-:Y:S01]  /*efc0*/  UIMAD.WIDE.U32 UR8, UR8, UR9, URZ ;  /* 0x00000009080872a5 */ /* 0x000fe2000f8e003f */
[----:B------:R-:W-:Y:S01]  /*efd0*/  ULDC UR7, c[0x0][0x14] ;  /* 0x0000050000077ab9 */ /* 0x000fe20000000800 */
[----:B------:R-:W-:Y:S02]  /*efe0*/  USHF.R.S32.HI UR20, URZ, 0x5, UR11 ;  /* 0x000000053f147899 */ /* 0x000fe4000801140b */
[----:B------:R-:W-:Y:S02]  /*eff0*/  UIMAD.WIDE.U32 UR22, UR8, UR7, URZ ;  /* 0x00000007081672a5 */ /* 0x000fe4000f8e003f */
[----:B------:R-:W-:-:S02]  /*f000*/  UIMAD UR18, UR9, UR7, URZ ;  /* 0x00000007091272a4 */ /* 0x000fc4000f8e023f */
[----:B------:R-:W-:Y:S01]  /*f010*/  ULOP3.LUT UR26, UR13, 0x2, URZ, 0xfc, !UPT ;  /* 0x000000020d1a7892 */ /* 0x000fe2000f8efc3f */
[C---:B0-----:R-:W-:Y:S01]  /*f020*/  LOP3.LUT P3, RZ, R2.reuse, 0x7f, RZ, 0xc0, !PT ;  /* 0x0000007f02ff7812 */ /* 0x041fe2000786c0ff */
[----:B------:R-:W-:Y:S01]  /*f030*/  UIADD3 UR18, UR23, UR18, URZ ;  /* 0x0000001217127290 */ /* 0x000fe2000fffe03f */
[----:B------:R-:W-:Y:S01]  /*f040*/  LOP3.LUT P0, RZ, R2, 0x1f, RZ, 0xc0, !PT ;  /* 0x0000001f02ff7812 */ /* 0x000fe2000780c0ff */
[----:B------:R-:W-:Y:S01]  /*f050*/  UIADD3 UR27, UR20, 0x1, URZ ;  /* 0x00000001141b7890 */ /* 0x000fe2000fffe03f */
[----:B------:R-:W-:Y:S02]  /*f060*/  ULDC.64 UR24, c[0x0][0x198] ;  /* 0x0000660000187ab9 */ /* 0x000fe40000000a00 */
[----:B------:R-:W-:-:S13]  /*f070*/  PLOP3.LUT P0, PT, P0, P3, PT, 0x8a, 0x0 ;  /* 0x000000000000781c */ /* 0x000fda0000707172 */
.L_x_309:
[----:B------:R-:W-:-:S03]  /*f080*/  UMOV UR7, 0xffffffff ;  /* 0xffffffff00077882 */ /* 0x000fc60000000000 */
[----:B------:R-:W-:Y:S05]  /*f090*/  BRA.DIV UR7, `(.L_x_298) ;  /* 0x0000000e07ec7947 */ /* 0x000fea000b800000 */
[----:B------:R-:W-:-:S13]  /*f0a0*/  ELECT P1, URZ, PT ;  /* 0x00000000003f782f */ /* 0x000fda0003820000 */
.L_x_321:
[----:B------:R-:W0:Y:S01]  /*f0b0*/  LDC R2, c[0x0][0x28c] ;  /* 0x0000a300ff027b82 */ /* 0x000e220000000800 */
[----:B------:R-:W-:Y:S01]  /*f0c0*/  BSSY B1, `(.L_x_299) ;  /* 0x0000038000017945 */ /* 0x000fe20003800000 */
[----:B0-----:R-:W-:-:S13]  /*f0d0*/  ISETP.LT.OR P1, PT, R2, 0x1, !P1 ;  /* 0x000000010200780c */ /* 0x001fda0004f21670 */
[----:B------:R-:W-:Y:S05]  /*f0e0*/  @P1 BRA `(.L_x_300) ;  /* 0x0000000000d41947 */ /* 0x000fea0003800000 */
[----:B------:R-:W-:Y:S02]  /*f0f0*/  IMAD.SHL.U32 R6, R6, 0x100, RZ ;  /* 0x0000010006067824 */ /* 0x000fe400078e00ff */
[----:B------:R-:W-:Y:S02]  /*f100*/  IMAD.SHL.U32 R7, R5, 0x80, RZ ;  /* 0x0000008005077824 */ /* 0x000fe400078e00ff */
[----:B------:R-:W-:Y:S02]  /*f110*/  IMAD.MOV.U32 R12, RZ, RZ, RZ ;  /* 0x000000ffff0c7224 */ /* 0x000fe400078e00ff */
[----:B------:R-:W-:Y:S02]  /*f120*/  IMAD.U32 R14, RZ, RZ, UR27 ;  /* 0x0000001bff0e7e24 */ /* 0x000fe4000f8e00ff */
[----:B------:R-:W-:Y:S02]  /*f130*/  IMAD.MOV.U32 R2, RZ, RZ, R0 ;  /* 0x000000ffff027224 */ /* 0x000fe400078e0000 */
[----:B------:R-:W-:-:S07]  /*f140*/  IMAD.MOV.U32 R3, RZ, RZ, R8 ;  /* 0x000000ffff037224 */ /* 0x000fce00078e0008 */
.L_x_304:
[----:B------:R-:W0:Y:S01]  /*f150*/  S2R R5, SR_CgaCtaId ;  /* 0x0000000000057919 */ /* 0x000e220000008800 */
[----:B------:R-:W-:-:S04]  /*f160*/  MOV R4, 0x400 ;  /* 0x0000040000047802 */ /* 0x000fc80000000f00 */
[----:B0-----:R-:W-:Y:S02]  /*f170*/  LEA R10, R5, R4, 0x18 ;  /* 0x00000004050a7211 */ /* 0x001fe400078ec0ff */
[----:B------:R-:W-:Y:S01]  /*f180*/  SHF.L.U32 R4, R2, 0x1f, RZ ;  /* 0x0000001f02047819 */ /* 0x000fe200000006ff */
[----:B------:R-:W0:Y:S02]  /*f190*/  @!P3 LDC R5, c[0x0][0x500] ;  /* 0x00014000ff05bb82 */ /* 0x000e240000000800 */
[----:B------:R-:W-:-:S04]  /*f1a0*/  IMAD R13, R3, 0x8, R10 ;  /* 0x00000008030d7824 */ /* 0x000fc800078e020a */
[----:B------:R-:W1:Y:S02]  /*f1b0*/  SYNCS.PHASECHK.TRANS64.TRYWAIT P1, [R13+URZ+0x28], R4 ;  /* 0x000028040d0075a7 */ /* 0x000e64000802017f */
[----:B-1----:R-:W-:Y:S05]  /*f1c0*/  @!P1 BRA `(.L_x_301) ;  /* 0x0000000c00c09947 */ /* 0x002fea0003800000 */
.L_x_322:
[----:B------:R-:W-:Y:S01]  /*f1d0*/  UPRMT UR7, UR26, 0x9910, URZ ;  /* 0x000099101a077896 */ /* 0x000fe2000800003f */
[----:B0-----:R0:W-:Y:S03]  /*f1e0*/  @!P3 SYNCS.ARRIVE.TRANS64 RZ, [R13+URZ], R5 ;  /* 0x000000050dffb9a7 */ /* 0x0011e6000800003f */
[----:B------:R-:W-:-:S06]  /*f1f0*/  UISETP.NE.AND UP0, UPT, UR7, 0x2, UPT ;  /* 0x000000020700788c */ /* 0x000fcc000bf05270 */
[----:B------:R-:W-:-:S13]  /*f200*/  PLOP3.LUT P1, PT, PT, PT, UP0, 0x80, 0x0 ;  /* 0x000000000000781c */ /* 0x000fda0003f2f008 */
[----:B0-----:R-:W-:Y:S05]  /*f210*/  @P1 BRA `(.L_x_302) ;  /* 0x0000000000041947 */ /* 0x001fea0003800000 */
[----:B------:R-:W-:Y:S01]  /*f220*/  BPT.TRAP 0x1 ;  /* 0x000000040000795c */ /* 0x000fe20000300000 */
.L_x_302:
[----:B------:R-:W-:Y:S05]  /*f230*/  @P0 BRA `(.L_x_303) ;  /* 0x0000000000040947 */ /* 0x000fea0003800000 */
[----:B------:R-:W-:Y:S01]  /*f240*/  BPT.TRAP 0x1 ;  /* 0x000000040000795c */ /* 0x000fe20000300000 */
.L_x_303:
[--C-:B-1----:R-:W-:Y:S01]  /*f250*/  IMAD R4, R3, 0x1000, R10.reuse ;  /* 0x0000100003047824 */ /* 0x102fe200078e020a */
[----:B------:R-:W-:Y:S01]  /*f260*/  R2UR UR9, R13 ;  /* 0x000000000d0972ca */ /* 0x000fe200000e0000 */
[----:B------:R-:W-:Y:S01]  /*f270*/  IMAD R10, R3, 0x2000, R10 ;  /* 0x00002000030a7824 */ /* 0x000fe200078e020a */
[----:B------:R-:W-:Y:S01]  /*f280*/  UIADD3 UR14, UP0, UR24, 0xf0, URZ ;  /* 0x000000f0180e7890 */ /* 0x000fe2000ff1e03f */
[----:B------:R-:W-:Y:S01]  /*f290*/  VIADD R14, R14, 0xffffffff ;  /* 0xffffffff0e0e7836 */ /* 0x000fe20000000000 */
[----:B------:R-:W-:Y:S01]  /*f2a0*/  R2UR UR7, R4 ;  /* 0x00000000040772ca */ /* 0x000fe200000e0000 */
[----:B------:R-:W-:Y:S01]  /*f2b0*/  UIADD3 UR28, UP1, UR24, 0x1f0, URZ ;  /* 0x000001f0181c7890 */ /* 0x000fe2000ff3e03f */
[----:B------:R-:W-:Y:S01]  /*f2c0*/  R2UR UR8, R10 ;  /* 0x000000000a0872ca */ /* 0x000fe200000e0000 */
[----:B------:R-:W-:Y:S01]  /*f2d0*/  UIADD3.X UR15, URZ, UR25, URZ, UP0, !UPT ;  /* 0x000000193f0f7290 */ /* 0x000fe200087fe43f */
[----:B------:R-:W-:Y:S01]  /*f2e0*/  R2UR UR11, R7 ;  /* 0x00000000070b72ca */ /* 0x000fe200000e0000 */
[----:B------:R-:W-:Y:S01]  /*f2f0*/  VIADD R3, R3, 0x1 ;  /* 0x0000000103037836 */ /* 0x000fe20000000000 */
[----:B------:R-:W-:Y:S01]  /*f300*/  R2UR UR10, R12 ;  /* 0x000000000c0a72ca */ /* 0x000fe200000e0000 */
[----:B------:R-:W-:Y:S01]  /*f310*/  UIADD3.X UR29, URZ, UR25, URZ, UP1, !UPT ;  /* 0x000000193f1d7290 */ /* 0x000fe20008ffe43f */
[----:B------:R-:W-:Y:S01]  /*f320*/  R2UR UR12, R11 ;  /* 0x000000000b0c72ca */ /* 0x000fe200000e0000 */
[----:B------:R-:W-:Y:S01]  /*f330*/  UMOV UR16, 0x0 ;  /* 0x0000000000107882 */ /* 0x000fe20000000000 */
[----:B------:R-:W-:Y:S01]  /*f340*/  R2UR UR21, R6 ;  /* 0x00000000061572ca */ /* 0x000fe200000e0000 */
[----:B------:R-:W-:Y:S01]  /*f350*/  UMOV UR17, 0x10000000 ;  /* 0x1000000000117882 */ /* 0x000fe20000000000 */
[----:B------:R-:W-:Y:S01]  /*f360*/  ISETP.GT.AND P4, PT, R14, 0x1, PT ;  /* 0x000000010e00780c */ /* 0x000fe20003f84270 */
[----:B------:R-:W-:Y:S01]  /*f370*/  UIADD3 UR7, UR7, 0x100, URZ ;  /* 0x0000010007077890 */ /* 0x000fe2000fffe03f */
[----:B------:R-:W-:Y:S01]  /*f380*/  ISETP.NE.AND P1, PT, R3, 0x5, PT ;  /* 0x000000050300780c */ /* 0x000fe20003f25270 */
[----:B------:R-:W-:Y:S01]  /*f390*/  UIADD3 UR19, UR8, 0x5100, URZ ;  /* 0x0000510008137890 */ /* 0x000fe2000fffe03f */
[----:B------:R-:W-:-:S02]  /*f3a0*/  VIADD R12, R12, 0x20 ;  /* 0x000000200c0c7836 */ /* 0x000fc40000000000 */
[----:B------:R-:W-:Y:S02]  /*f3b0*/  SEL R5, RZ, 0x1, P1 ;  /* 0x00000001ff057807 */ /* 0x000fe40000800000 */
[----:B------:R-:W-:Y:S01]  /*f3c0*/  UMOV UR8, UR7 ;  /* 0x0000000700087c82 */ /* 0x000fe20008000000 */
[----:B------:R-:W-:Y:S01]  /*f3d0*/  SEL R3, R3, RZ, P1 ;  /* 0x000000ff03037207 */ /* 0x000fe20000800000 */
[----:B------:R0:W-:Y:S01]  /*f3e0*/  UTMALDG.3D [UR8], [UR14], desc[UR16] ;  /* 0x000010080e0075b4 */ /* 0x0001e20008011000 */
[----:B------:R-:W-:Y:S01]  /*f3f0*/  LOP3.LUT R2, R2, R5, RZ, 0x3c, !PT ;  /* 0x0000000502027212 */ /* 0x000fe200078e3cff */
[----:B0-----:R-:W-:Y:S01]  /*f400*/  UMOV UR8, UR19 ;  /* 0x0000001300087c82 */ /* 0x001fe20008000000 */
[----:B------:R-:W-:Y:S02]  /*f410*/  UMOV UR11, UR21 ;  /* 0x00000015000b7c82 */ /* 0x000fe40008000000 */
[----:B------:R0:W-:Y:S02]  /*f420*/  UTMALDG.3D [UR8], [UR28], desc[UR16] ;  /* 0x000010081c0075b4 */ /* 0x0001e40008011000 */
[----:B0-----:R-:W-:Y:S05]  /*f430*/  @P4 BRA `(.L_x_304) ;  /* 0xfffffffc00444947 */ /* 0x001fea000383ffff */
.L_x_300:
[----:B------:R-:W-:Y:S05]  /*f440*/  BSYNC B1 ;  /* 0x0000000000017941 */ /* 0x000fea0003800000 */
.L_x_299:
[----:B------:R-:W2:Y:S01]  /*f450*/  LDL.LU R15, [R1+0x78] ;  /* 0x00007800010f7983 */ /* 0x000ea20000300800 */
[----:B------:R-:W-:Y:S01]  /*f460*/  LOP3.LUT P5, RZ, R9, 0xff, RZ, 0xc0, !PT ;  /* 0x000000ff09ff7812 */ /* 0x000fe200078ac0ff */
[----:B------:R-:W-:Y:S01]  /*f470*/  VIADD R8, R8, UR20 ;  /* 0x0000001408087c36 */ /* 0x000fe20008000000 */
[----:B------:R-:W-:Y:S01]  /*f480*/  ULDC.64 UR8, c[0x0][0x650] ;  /* 0x0001940000087ab9 */ /* 0x000fe20000000a00 */
[----:B------:R-:W3:Y:S01]  /*f490*/  LDL.LU R13, [R1+0x7c] ;  /* 0x00007c00010d7983 */ /* 0x000ee20000300800 */
[----:B------:R-:W-:Y:S01]  /*f4a0*/  IMAD.U32 R5, RZ, RZ, UR20 ;  /* 0x00000014ff057e24 */ /* 0x000fe2000f8e00ff */
[----:B------:R-:W-:Y:S01]  /*f4b0*/  UISETP.GE.U32.AND UP0, UPT, UR20, 0x5, UPT ;  /* 0x000000051400788c */ /* 0x000fe2000bf06070 */
[----:B------:R-:W-:Y:S01]  /*f4c0*/  ISETP.GT.U32.AND P1, PT, R8, 0x4, PT ;  /* 0x000000040800780c */ /* 0x000fe20003f24070 */
[----:B------:R-:W-:Y:S01]  /*f4d0*/  BSSY B1, `(.L_x_305) ;  /* 0x000006c000017945 */ /* 0x000fe20003800000 */
[----:B------:R-:W-:Y:S01]  /*f4e0*/  IMAD.MOV.U32 R6, RZ, RZ, -0x1 ;  /* 0xffffffffff067424 */ /* 0x000fe200078e00ff */
[----:B------:R-:W-:Y:S01]  /*f4f0*/  PRMT R9, RZ, 0x7610, R9 ;  /* 0x00007610ff097816 */ /* 0x000fe20000000009 */
[----:B------:R-:W-:Y:S01]  /*f500*/  IMAD.MOV.U32 R11, RZ, RZ, -0x1 ;  /* 0xffffffffff0b7424 */ /* 0x000fe200078e00ff */
[----:B------:R-:W-:-:S02]  /*f510*/  ISETP.LT.U32.AND P1, PT, R5, 0x5, P1 ;  /* 0x000000050500780c */ /* 0x000fc40000f21070 */
[----:B------:R-:W0:Y:S01]  /*f520*/  @P5 S2R R3, SR_CgaCtaId ;  /* 0x0000000000035919 */ /* 0x000e220000008800 */
[----:B------:R-:W-:Y:S02]  /*f530*/  @P5 MOV R2, 0x400 ;  /* 0x0000040000025802 */ /* 0x000fe40000000f00 */
[----:B------:R-:W-:Y:S02]  /*f540*/  PLOP3.LUT P4, PT, PT, PT, UP0, 0x80, 0x0 ;  /* 0x000000000000781c */ /* 0x000fe40003f8f008 */
[----:B0-----:R-:W-:Y:S01]  /*f550*/  @P5 LEA R4, R3, R2, 0x18 ;  /* 0x0000000203045211 */ /* 0x001fe200078ec0ff */
[----:B------:R-:W-:-:S03]  /*f560*/  IMAD.WIDE.U32 R2, R8, -0x33333333, RZ ;  /* 0xcccccccd08027825 */ /* 0x000fc600078e00ff */
[----:B------:R0:W-:Y:S02]  /*f570*/  @P5 SYNCS.ARRIVE.TRANS64.A1T0 RZ, [R4+URZ+0x68], RZ ;  /* 0x000068ff04ff59a7 */ /* 0x0001e4000810003f */
[----:B------:R-:W-:Y:S02]  /*f580*/  SHF.R.U32.HI R5, RZ, 0x2, R3 ;  /* 0x00000002ff057819 */ /* 0x000fe40000011603 */
[----:B------:R-:W-:Y:S02]  /*f590*/  SEL R3, RZ, 0x1, !P1 ;  /* 0x00000001ff037807 */ /* 0x000fe40004800000 */
[----:B------:R-:W-:Y:S01]  /*f5a0*/  PRMT R2, RZ, 0x7610, R2 ;  /* 0x00007610ff027816 */ /* 0x000fe20000000002 */
[----:B------:R-:W-:Y:S01]  /*f5b0*/  IMAD R8, R5, -0x5, R8 ;  /* 0xfffffffb05087824 */ /* 0x000fe200078e0208 */
[----:B------:R-:W-:-:S04]  /*f5c0*/  LOP3.LUT R0, R0, R3, RZ, 0x3c, !PT ;  /* 0x0000000300007212 */ /* 0x000fc800078e3cff */
[----:B------:R-:W-:Y:S01]  /*f5d0*/  @P4 LOP3.LUT R0, R0, 0x1, R5, 0x78, !PT ;  /* 0x0000000100004812 */ /* 0x000fe200078e7805 */
[----:B------:R-:W-:Y:S01]  /*f5e0*/  IMAD.MOV.U32 R5, RZ, RZ, -0x1 ;  /* 0xffffffffff057424 */ /* 0x000fe200078e00ff */
[----:B---3--:R-:W-:-:S04]  /*f5f0*/  IADD3 R13, P5, R13, UR22, RZ ;  /* 0x000000160d0d7c10 */ /* 0x008fc8000ffbe0ff */
[----:B--2---:R-:W-:Y:S01]  /*f600*/  IADD3.X R15, R15, UR18, RZ, P5, !PT ;  /* 0x000000120f0f7c10 */ /* 0x004fe2000affe4ff */
[----:B------:R0:W-:Y:S01]  /*f610*/  STL [R1+0x7c], R13 ;  /* 0x00007c0d01007387 */ /* 0x0001e20000100800 */
[----:B------:R-:W-:-:S03]  /*f620*/  ISETP.GE.U32.AND P1, PT, R13, UR8, PT ;  /* 0x000000080d007c0c */ /* 0x000fc6000bf26070 */
[----:B------:R0:W-:Y:S01]  /*f630*/  STL [R1+0x78], R15 ;  /* 0x0000780f01007387 */ /* 0x0001e20000100800 */
[----:B------:R-:W-:-:S13]  /*f640*/  ISETP.GE.U32.AND.EX P1, PT, R15, UR9, PT, P1 ;  /* 0x000000090f007c0c */ /* 0x000fda000bf26110 */
[----:B0-----:R-:W-:Y:S05]  /*f650*/  @P1 BRA `(.L_x_306) ;  /* 0x00000004004c1947 */ /* 0x001fea0003800000 */
[----:B------:R-:W-:Y:S01]  /*f660*/  ULDC.64 UR8, c[0x0][0x628] ;  /* 0x00018a0000087ab9 */ /* 0x000fe20000000a00 */
[----:B------:R-:W0:Y:S01]  /*f670*/  S2R R12, SR_CTAID.X ;  /* 0x00000000000c7919 */ /* 0x000e220000002500 */
[----:B------:R-:W-:Y:S01]  /*f680*/  ISETP.NE.U32.AND P1, PT, RZ, UR8, PT ;  /* 0x00000008ff007c0c */ /* 0x000fe2000bf25070 */
[----:B------:R-:W-:Y:S01]  /*f690*/  ULDC UR10, c[0x0][0x630] ;  /* 0x00018c00000a7ab9 */ /* 0x000fe20000000800 */
[----:B------:R-:W-:Y:S01]  /*f6a0*/  IMAD.MOV.U32 R2, RZ, RZ, R13 ;  /* 0x000000ffff027224 */ /* 0x000fe200078e000d */
[----:B------:R-:W1:Y:S01]  /*f6b0*/  S2R R10, SR_CTAID.Y ;  /* 0x00000000000a7919 */ /* 0x000e620000002600 */
[----:B------:R-:W-:Y:S01]  /*f6c0*/  ISETP.NE.AND.EX P1, PT, RZ, UR9, PT, P1 ;  /* 0x00000009ff007c0c */ /* 0x000fe2000bf25310 */
[----:B------:R-:W-:-:S12]  /*f6d0*/  IMAD.MOV.U32 R3, RZ, RZ, R15 ;  /* 0x000000ffff037224 */ /* 0x000fd800078e000f */
[----:B------:R-:W-:Y:S05]  /*f6e0*/  @!P1 BRA `(.L_x_307) ;  /* 0x0000000000289947 */ /* 0x000fea0003800000 */
[----:B------:R-:W-:Y:S02]  /*f6f0*/  ULDC UR7, c[0x0][0x634] ;  /* 0x00018d0000077ab9 */ /* 0x000fe40000000800 */
[----:B------:R-:W-:-:S05]  /*f700*/  IADD3 R7, P1, R13, UR7, RZ ;  /* 0x000000070d077c10 */ /* 0x000fca000ff3e0ff */
[----:B------:R-:W-:-:S04]  /*f710*/  IMAD.X R11, RZ, RZ, R15, P1 ;  /* 0x000000ffff0b7224 */ /* 0x000fc800008e060f */
[----:B------:R-:W-:-:S04]  /*f720*/  IMAD.WIDE.U32 R4, R11, UR8, RZ ;  /* 0x000000080b047c25 */ /* 0x000fc8000f8e00ff */
[----:B------:R-:W-:-:S04]  /*f730*/  IMAD.WIDE.U32 R4, P1, R7, UR9, R4 ;  /* 0x0000000907047c25 */ /* 0x000fc8000f820004 */
[----:B------:R-:W-:-:S04]  /*f740*/  IMAD.WIDE.U32 R6, R7, UR8, RZ ;  /* 0x0000000807067c25 */ /* 0x000fc8000f8e00ff */
[----:B------:R-:W-:Y:S01]  /*f750*/  IMAD.X R3, RZ, RZ, RZ, P1 ;  /* 0x000000ffff037224 */ /* 0x000fe200008e06ff */
[----:B------:R-:W-:Y:S01]  /*f760*/  IADD3 RZ, P1, R7, R4, RZ ;  /* 0x0000000407ff7210 */ /* 0x000fe20007f3e0ff */
[----:B------:R-:W-:-:S04]  /*f770*/  IMAD.MOV.U32 R2, RZ, RZ, R5 ;  /* 0x000000ffff027224 */ /* 0x000fc800078e0005 */
[----:B------:R-:W-:-:S08]  /*f780*/  IMAD.WIDE.U32.X R2, R11, UR9, R2, P1 ;  /* 0x000000090b027c25 */ /* 0x000fd000088e0402 */
.L_x_307:
[--C-:B------:R-:W-:Y:S01]  /*f790*/  SHF.R.U64 R11, R2, UR10, R3.reuse ;  /* 0x0000000a020b7c19 */ /* 0x100fe20008001203 */
[----:B------:R-:W-:Y:S01]  /*f7a0*/  ULDC.64 UR8, c[0x0][0x620] ;  /* 0x0001880000087ab9 */ /* 0x000fe20000000a00 */
[----:B------:R-:W-:Y:S01]  /*f7b0*/  SHF.R.U32.HI R2, RZ, UR10, R3 ;  /* 0x0000000aff027c19 */ /* 0x000fe20008011603 */
[----:B------:R-:W-:Y:S01]  /*f7c0*/  IMAD.MOV.U32 R3, RZ, RZ, R15 ;  /* 0x000000ffff037224 */ /* 0x000fe200078e000f */
[----:B------:R-:W-:Y:S01]  /*f7d0*/  IADD3 R5, P1, RZ, -R11, RZ ;  /* 0x8000000bff057210 */ /* 0x000fe20007f3e0ff */
[----:B------:R-:W-:Y:S01]  /*f7e0*/  ULDC UR7, c[0x0][0x150] ;  /* 0x0000540000077ab9 */ /* 0x000fe20000000800 */
[----:B0-----:R-:W-:Y:S01]  /*f7f0*/  I2FP.F32.U32 R6, R12 ;  /* 0x0000000c00067245 */ /* 0x001fe20000201000 */
[----:B------:R-:W0:Y:S01]  /*f800*/  LDC R7, c[0x0][0x144] ;  /* 0x00005100ff077b82 */ /* 0x000e220000000800 */
[----:B------:R-:W-:Y:S01]  /*f810*/  ULDC.64 UR10, c[0x0][0x640] ;  /* 0x00019000000a7ab9 */ /* 0x000fe20000000a00 */
[----:B------:R-:W-:Y:S01]  /*f820*/  IMAD.X R2, RZ, RZ, ~R2, P1 ;  /* 0x000000ffff027224 */ /* 0x000fe200008e0e02 */
[----:B------:R-:W-:Y:S01]  /*f830*/  ISETP.NE.U32.AND P1, PT, RZ, UR10, PT ;  /* 0x0000000aff007c0c */ /* 0x000fe2000bf25070 */
[----:B------:R-:W-:Y:S01]  /*f840*/  FMUL R6, R6, UR7 ;  /* 0x0000000706067c20 */ /* 0x000fe20008400000 */
[----:B------:R-:W-:Y:S01]  /*f850*/  ULDC UR7, c[0x0][0x618] ;  /* 0x0001860000077ab9 */ /* 0x000fe20000000800 */
[----:B------:R-:W-:Y:S01]  /*f860*/  IMAD R4, R2, UR8, RZ ;  /* 0x0000000802047c24 */ /* 0x000fe2000f8e02ff */
[----:B------:R-:W-:Y:S01]  /*f870*/  ISETP.NE.AND.EX P1, PT, RZ, UR11, PT, P1 ;  /* 0x0000000bff007c0c */ /* 0x000fe2000bf25310 */
[----:B------:R-:W-:Y:S01]  /*f880*/  IMAD.MOV.U32 R2, RZ, RZ, R13 ;  /* 0x000000ffff027224 */ /* 0x000fe200078e000d */
[----:B------:R-:W2:Y:S01]  /*f890*/  LDC R15, c[0x0][0x148] ;  /* 0x00005200ff0f7b82 */ /* 0x000ea20000000800 */
[----:B------:R-:W3:Y:S02]  /*f8a0*/  F2I.U32.TRUNC.NTZ R6, R6 ;  /* 0x0000000600067305 */ /* 0x000ee4000020f000 */
[----:B------:R-:W-:Y:S01]  /*f8b0*/  IMAD.WIDE.U32 R2, R5, UR8, R2 ;  /* 0x0000000805027c25 */ /* 0x000fe2000f8e0002 */
[----:B------:R-:W-:-:S03]  /*f8c0*/  ULDC UR8, c[0x0][0x154] ;  /* 0x0000550000087ab9 */ /* 0x000fc60000000800 */
[----:B------:R-:W-:Y:S01]  /*f8d0*/  IMAD R5, R5, UR9, R4 ;  /* 0x0000000905057c24 */ /* 0x000fe2000f8e0204 */
[----:B------:R-:W-:-:S03]  /*f8e0*/  ULDC UR9, c[0x0][0x608] ;  /* 0x0001820000097ab9 */ /* 0x000fc60000000800 */
[----:B------:R-:W-:-:S05]  /*f8f0*/  IMAD.IADD R3, R3, 0x1, R5 ;  /* 0x0000000103037824 */ /* 0x000fca00078e0205 */
[----:B------:R-:W-:Y:S01]  /*f900*/  SHF.R.U64 R13, R2, UR7, R3 ;  /* 0x00000007020d7c19 */ /* 0x000fe20008001203 */
[----:B---3--:R-:W-:Y:S01]  /*f910*/  IMAD.MOV R6, RZ, RZ, -R6 ;  /* 0x000000ffff067224 */ /* 0x008fe200078e0a06 */
[----:B-1----:R-:W-:-:S03]  /*f920*/  I2FP.F32.U32 R2, R10 ;  /* 0x0000000a00027245 */ /* 0x002fc60000201000 */
[----:B0-----:R-:W-:Y:S02]  /*f930*/  IMAD R19, R7, R6, R12 ;  /* 0x0000000607137224 */ /* 0x001fe400078e020c */
[----:B------:R-:W-:Y:S01]  /*f940*/  FMUL R4, R2, UR8 ;  /* 0x0000000802047c20 */ /* 0x000fe20008400000 */
[----:B------:R-:W-:Y:S01]  /*f950*/  SHF.R.U32.HI R2, RZ, UR7, R3 ;  /* 0x00000007ff027c19 */ /* 0x000fe20008011603 */
[----:B------:R-:W-:Y:S02]  /*f960*/  ULDC UR7, c[0x0][0x658] ;  /* 0x0001960000077ab9 */ /* 0x000fe40000000800 */
[----:B------:R0:W1:Y:S01]  /*f970*/  F2I.U32.TRUNC.NTZ R18, R4 ;  /* 0x0000000400127305 */ /* 0x000062000020f000 */
[--C-:B------:R-:W-:Y:S02]  /*f980*/  SHF.R.U64 R16, R13, UR9, R2.reuse ;  /* 0x000000090d107c19 */ /* 0x100fe40008001202 */
[----:B------:R-:W-:-:S04]  /*f990*/  SHF.R.U32.HI R3, RZ, UR9, R2 ;  /* 0x00000009ff037c19 */ /* 0x000fc80008011602 */
[--C-:B------:R-:W-:Y:S02]  /*f9a0*/  SHF.R.U64 R14, R16, UR7, R3.reuse ;  /* 0x00000007100e7c19 */ /* 0x100fe40008001203 */
[----:B------:R-:W-:-:S03]  /*f9b0*/  SHF.R.U32.HI R3, RZ, UR7, R3 ;  /* 0x00000007ff037c19 */ /* 0x000fc60008011603 */
[----:B------:R-:W-:Y:S01]  /*f9c0*/  IMAD.MOV.U32 R2, RZ, RZ, R14 ;  /* 0x000000ffff027224 */ /* 0x000fe200078e000e */
[----:B0-2---:R-:W-:Y:S06]  /*f9d0*/  @!P1 BRA `(.L_x_308) ;  /* 0x0000000000289947 */ /* 0x005fec0003800000 */
        /* <DEDUP_REMOVED lines=10> */
.L_x_308:
[----:B------:R-:W-:Y:S01]  /*fa80*/  ULDC UR7, c[0x0][0x648] ;  /* 0x0001920000077ab9 */ /* 0x000fe20000000800 */
[----:B-1----:R-:W-:Y:S01]  /*fa90*/  IMAD.MOV R18, RZ, RZ, -R18 ;  /* 0x000000ffff127224 */ /* 0x002fe200078e0a12 */
[----:B------:R-:W-:Y:S01]  /*faa0*/  SHF.R.U64 R3, R2, UR7, R3 ;  /* 0x0000000702037c19 */ /* 0x000fe20008001203 */
[----:B------:R-:W-:Y:S01]  /*fab0*/  ULDC UR7, c[0x0][0x638] ;  /* 0x00018e0000077ab9 */ /* 0x000fe20000000800 */
[----:B------:R-:W-:Y:S01]  /*fac0*/  LOP3.LUT R2, R16, UR6, RZ, 0xc0, !PT ;  /* 0x0000000610027c12 */ /* 0x000fe2000f8ec0ff */
[----:B------:R-:W-:Y:S01]  /*fad0*/  @P2 IMAD R19, R15, R18, R10 ;  /* 0x000000120f132224 */ /* 0x000fe200078e020a */
[----:B------:R-:W-:Y:S01]  /*fae0*/  LOP3.LUT R13, R13, UR4, RZ, 0xc0, !PT ;  /* 0x000000040d0d7c12 */ /* 0x000fe2000f8ec0ff */
[----:B------:R-:W-:Y:S01]  /*faf0*/  IMAD.MOV R5, RZ, RZ, -R3 ;  /* 0x000000ffff057224 */ /* 0x000fe200078e0a03 */
[----:B------:R-:W-:Y:S01]  /*fb00*/  ULDC UR8, c[0x0][0x610] ;  /* 0x0001840000087ab9 */ /* 0x000fe20000000800 */
[----:B------:R-:W-:Y:S02]  /*fb10*/  IMAD R2, R3, UR5, R2 ;  /* 0x0000000503027c24 */ /* 0x000fe4000f8e0202 */
[----:B------:R-:W-:Y:S01]  /*fb20*/  IMAD R14, R5, UR7, R14 ;  /* 0x00000007050e7c24 */ /* 0x000fe2000f8e020e */
[----:B------:R-:W-:Y:S01]  /*fb30*/  ULDC UR7, c[0x0][0x600] ;  /* 0x0001800000077ab9 */ /* 0x000fe20000000800 */
[----:B------:R-:W-:-:S02]  /*fb40*/  IMAD R5, R2, UR8, R19 ;  /* 0x0000000802057c24 */ /* 0x000fc4000f8e0213 */
[----:B------:R-:W-:Y:S02]  /*fb50*/  IMAD R14, R14, UR7, R13 ;  /* 0x000000070e0e7c24 */ /* 0x000fe4000f8e020d */
[----:B------:R-:W-:-:S03]  /*fb60*/  IMAD.MOV.U32 R2, RZ, RZ, 0x1 ;  /* 0x00000001ff027424 */ /* 0x000fc600078e00ff */
[----:B------:R-:W-:Y:S02]  /*fb70*/  SEL R6, R14, R5, !P2 ;  /* 0x000000050e067207 */ /* 0x000fe40005000000 */
[----:B------:R-:W-:-:S07]  /*fb80*/  SEL R5, R5, R14, !P2 ;  /* 0x0000000e05057207 */ /* 0x000fce0005000000 */
.L_x_306:
[----:B------:R-:W-:Y:S05]  /*fb90*/  BSYNC B1 ;  /* 0x0000000000017941 */ /* 0x000fea0003800000 */
.L_x_305:
[----:B------:R-:W-:-:S13]  /*fba0*/  LOP3.LUT P1, RZ, R2, 0xff, RZ, 0xc0, !PT ;  /* 0x000000ff02ff7812 */ /* 0x000fda000782c0ff */
[----:B------:R-:W-:Y:S05]  /*fbb0*/  @P1 BRA `(.L_x_309) ;  /* 0xfffffff400301947 */ /* 0x000fea000383ffff */
[----:B------:R-:W-:Y:S05]  /*fbc0*/  BSYNC B0 ;  /* 0x0000000000007941 */ /* 0x000fea0003800000 */
.L_x_297:
[----:B------:R-:W-:-:S03]  /*fbd0*/  UMOV UR7, 0xffffffff ;  /* 0xffffffff00077882 */ /* 0x000fc60000000000 */
[----:B------:R-:W-:Y:S05]  /*fbe0*/  BRA.DIV UR7, `(.L_x_310) ;  /* 0x00000006074c7947 */ /* 0x000fea000b800000 */
[----:B------:R-:W-:-:S13]  /*fbf0*/  ELECT P0, URZ, PT ;  /* 0x00000000003f782f */ /* 0x000fda0003800000 */
.L_x_325:
[----:B------:R-:W-:Y:S04]  /*fc00*/  BSSY B0, `(.L_x_311) ;  /* 0x0000035000007945 */ /* 0x000fe80003800000 */
[----:B------:R-:W-:Y:S05]  /*fc10*/  @!P0 BRA `(.L_x_312) ;  /* 0x0000000000cc8947 */ /* 0x000fea0003800000 */
[----:B------:R-:W-:-:S04]  /*fc20*/  ULOP3.LUT UR7, UR13, 0x2, URZ, 0xfc, !UPT ;  /* 0x000000020d077892 */ /* 0x000fc8000f8efc3f */
[----:B------:R-:W-:-:S06]  /*fc30*/  UISETP.NE.AND UP0, UPT, UR7, 0x3, UPT ;  /* 0x000000030700788c */ /* 0x000fcc000bf05270 */
[----:B------:R-:W-:-:S13]  /*fc40*/  PLOP3.LUT P0, PT, PT, PT, UP0, 0x80, 0x0 ;  /* 0x000000000000781c */ /* 0x000fda0003f0f008 */
[----:B------:R-:W-:Y:S05]  /*fc50*/  @!P0 BRA `(.L_x_313) ;  /* 0x0000000000048947 */ /* 0x000fea0003800000 */
[----:B------:R-:W-:Y:S01]  /*fc60*/  BPT.TRAP 0x1 ;  /* 0x000000040000795c */ /* 0x000fe20000300000 */
.L_x_313:
[----:B------:R-:W0:Y:S01]  /*fc70*/  S2R R3, SR_CgaCtaId ;  /* 0x0000000000037919 */ /* 0x000e220000008800 */
[----:B------:R-:W-:-:S04]  /*fc80*/  MOV R2, 0x400 ;  /* 0x0000040000027802 */ /* 0x000fc80000000f00 */
[----:B0-----:R-:W-:Y:S02]  /*fc90*/  LEA R3, R3, R2, 0x18 ;  /* 0x0000000203037211 */ /* 0x001fe400078ec0ff */
[----:B------:R-:W-:-:S03]  /*fca0*/  SHF.L.U32 R2, R0, 0x1f, RZ ;  /* 0x0000001f00027819 */ /* 0x000fc600000006ff */
[----:B------:R-:W-:-:S04]  /*fcb0*/  VIADD R3, R3, 0x28 ;  /* 0x0000002803037836 */ /* 0x000fc80000000000 */
[C---:B------:R-:W-:Y:S02]  /*fcc0*/  IMAD R7, R8.reuse, 0x8, R3 ;  /* 0x0000000808077824 */ /* 0x040fe400078e0203 */
[----:B------:R-:W-:Y:S02]  /*fcd0*/  VIADD R8, R8, 0x1 ;  /* 0x0000000108087836 */ /* 0x000fe40000000000 */
[----:B------:R-:W0:Y:S03]  /*fce0*/  SYNCS.PHASECHK.TRANS64.TRYWAIT P0, [R7+URZ], R2 ;  /* 0x00000002070075a7 */ /* 0x000e26000800017f */
[----:B------:R-:W-:-:S04]  /*fcf0*/  ISETP.NE.AND P1, PT, R8, 0x5, PT ;  /* 0x000000050800780c */ /* 0x000fc80003f25270 */
[----:B------:R-:W-:Y:S02]  /*fd00*/  SEL R5, RZ, 0x1, P1 ;  /* 0x00000001ff057807 */ /* 0x000fe40000800000 */
[----:B------:R-:W-:Y:S02]  /*fd10*/  SEL R8, R8, RZ, P1 ;  /* 0x000000ff08087207 */ /* 0x000fe40000800000 */
[----:B------:R-:W-:-:S03]  /*fd20*/  LOP3.LUT R5, R0, R5, RZ, 0x3c, !PT ;  /* 0x0000000500057212 */ /* 0x000fc600078e3cff */
[----:B------:R-:W-:Y:S01]  /*fd30*/  IMAD R9, R8, 0x8, R3 ;  /* 0x0000000808097824 */ /* 0x000fe200078e0203 */
[----:B------:R-:W-:Y:S01]  /*fd40*/  SHF.L.U32 R4, R5, 0x1f, RZ ;  /* 0x0000001f05047819 */ /* 0x000fe200000006ff */
[----:B0-----:R-:W-:Y:S06]  /*fd50*/  @!P0 BRA `(.L_x_314) ;  /* 0x0000000400148947 */ /* 0x001fec0003800000 */
.L_x_326:
[----:B------:R-:W1:Y:S01]  /*fd60*/  SYNCS.PHASECHK.TRANS64.TRYWAIT P0, [R9+URZ], R4 ;  /* 0x00000004090075a7 */ /* 0x000e62000800017f */
[----:B------:R-:W-:-:S05]  /*fd70*/  VIADD R0, R8, 0x1 ;  /* 0x0000000108007836 */ /* 0x000fca0000000000 */
[----:B------:R-:W-:-:S04]  /*fd80*/  ISETP.NE.AND P1, PT, R0, 0x5, PT ;  /* 0x000000050000780c */ /* 0x000fc80003f25270 */
[----:B0-----:R-:W-:Y:S02]  /*fd90*/  SEL R2, RZ, 0x1, P1 ;  /* 0x00000001ff027807 */ /* 0x001fe40000800000 */
[----:B------:R-:W-:Y:S02]  /*fda0*/  SEL R0, R0, RZ, P1 ;  /* 0x000000ff00007207 */ /* 0x000fe40000800000 */
[----:B------:R-:W-:-:S03]  /*fdb0*/  LOP3.LUT R7, R5, R2, RZ, 0x3c, !PT ;  /* 0x0000000205077212 */ /* 0x000fc600078e3cff */
[----:B------:R-:W-:Y:S01]  /*fdc0*/  IMAD R6, R0, 0x8, R3 ;  /* 0x0000000800067824 */ /* 0x000fe200078e0203 */
[----:B------:R-:W-:Y:S01]  /*fdd0*/  SHF.L.U32 R5, R7, 0x1f, RZ ;  /* 0x0000001f07057819 */ /* 0x000fe200000006ff */
[----:B-1----:R-:W-:Y:S06]  /*fde0*/  @!P0 BRA `(.L_x_315) ;  /* 0x0000000400048947 */ /* 0x002fec0003800000 */
.L_x_327:
[----:B------:R-:W1:Y:S01]  /*fdf0*/  SYNCS.PHASECHK.TRANS64.TRYWAIT P0, [R6+URZ], R5 ;  /* 0x00000005060075a7 */ /* 0x000e62000800017f */
[----:B------:R-:W-:-:S05]  /*fe00*/  VIADD R0, R0, 0x1 ;  /* 0x0000000100007836 */ /* 0x000fca0000000000 */
[----:B------:R-:W-:-:S04]  /*fe10*/  ISETP.NE.AND P1, PT, R0, 0x5, PT ;  /* 0x000000050000780c */ /* 0x000fc80003f25270 */
[----:B------:R-:W-:Y:S02]  /*fe20*/  SEL R2, RZ, 0x1, P1 ;  /* 0x00000001ff027807 */ /* 0x000fe40000800000 */
[----:B------:R-:W-:Y:S02]  /*fe30*/  SEL R0, R0, RZ, P1 ;  /* 0x000000ff00007207 */ /* 0x000fe40000800000 */
[----:B------:R-:W-:-:S03]  /*fe40*/  LOP3.LUT R7, R7, R2, RZ, 0x3c, !PT ;  /* 0x0000000207077212 */ /* 0x000fc600078e3cff */
[----:B0-----:R-:W-:Y:S01]  /*fe50*/  IMAD R9, R0, 0x8, R3 ;  /* 0x0000000800097824 */ /* 0x001fe200078e0203 */
[----:B------:R-:W-:Y:S01]  /*fe60*/  SHF.L.U32 R4, R7, 0x1f, RZ ;  /* 0x0000001f07047819 */ /* 0x000fe200000006ff */
[----:B-1----:R-:W-:Y:S06]  /*fe70*/  @!P0 BRA `(.L_x_316) ;  /* 0x0000000000f48947 */ /* 0x002fec0003800000 */
.L_x_328:
[----:B------:R-:W1:Y:S01]  /*fe80*/  SYNCS.PHASECHK.TRANS64.TRYWAIT P0, [R9+URZ], R4 ;  /* 0x00000004090075a7 */ /* 0x000e62000800017f */
[----:B------:R-:W-:-:S05]  /*fe90*/  VIADD R0, R0, 0x1 ;  /* 0x0000000100007836 */ /* 0x000fca0000000000 */
[----:B------:R-:W-:-:S04]  /*fea0*/  ISETP.NE.AND P1, PT, R0, 0x5, PT ;  /* 0x000000050000780c */ /* 0x000fc80003f25270 */
[----:B------:R-:W-:Y:S02]  /*feb0*/  SEL R2, RZ, 0x1, P1 ;  /* 0x00000001ff027807 */ /* 0x000fe40000800000 */
[----:B------:R-:W-:Y:S02]  /*fec0*/  SEL R0, R0, RZ, P1 ;  /* 0x000000ff00007207 */ /* 0x000fe40000800000 */
[----:B------:R-:W-:Y:S01]  /*fed0*/  LOP3.LUT R2, R7, R2, RZ, 0x3c, !PT ;  /* 0x0000000207027212 */ /* 0x000fe200078e3cff */
[----:B-1----:R-:W-:Y:S06]  /*fee0*/  @!P0 BRA `(.L_x_317) ;  /* 0x0000000000ec8947 */ /* 0x002fec0003800000 */
.L_x_329:
[----:B------:R-:W-:Y:S01]  /*fef0*/  IMAD R3, R0, 0x8, R3 ;  /* 0x0000000800037824 */ /* 0x000fe200078e0203 */
[----:B------:R-:W-:-:S07]  /*ff00*/  SHF.L.U32 R0, R2, 0x1f, RZ ;  /* 0x0000001f02007819 */ /* 0x000fce00000006ff */
.L_x_318:
[----:B--2---:R2:W3:Y:S02]  /*ff10*/  SYNCS.PHASECHK.TRANS64.TRYWAIT P0, [R3+URZ], R0 ;  /* 0x00000000030075a7 */ /* 0x0044e4000800017f */
[----:B---3--:R-:W-:Y:S05]  /*ff20*/  @!P0 NANOSLEEP.SYNCS 0x989680 ;  /* 0x009896800000895d */ /* 0x008fea0003900000 */
[----:B------:R-:W3:Y:S02]  /*ff30*/  @!P0 SYNCS.PHASECHK.TRANS64 P0, [R3+URZ], R0 ;  /* 0x00000000030085a7 */ /* 0x000ee4000800007f */
[----:B---3--:R-:W-:Y:S05]  /*ff40*/  @!P0 BRA `(.L_x_318) ;  /* 0xfffffffc00f08947 */ /* 0x008fea000383ffff */
.L_x_312:
[----:B------:R-:W-:Y:S05]  /*ff50*/  BSYNC B0 ;  /* 0x0000000000007941 */ /* 0x000fea0003800000 */
.L_x_311:
[----:B------:R-:W-:Y:S05]  /*ff60*/  EXIT ;  /* 0x000000000000794d */ /* 0x000fea0003800000 */
.L_x_17:
[----:B-1----:R-:W-:-:S04]  /*ff70*/  IMAD.U32 R3, RZ, RZ, UR6 ;  /* 0x00000006ff037e24 */ /* 0x002fc8000f8e00ff */
[----:B------:R1:W2:Y:S03]  /*ff80*/  SYNCS.PHASECHK.TRANS64.TRYWAIT P0, [R3+URZ], R0 ;  /* 0x00000000030075a7 */ /* 0x0002a6000800017f */
[----:B--2---:R-:W-:Y:S05]  /*ff90*/  @!P0 NANOSLEEP.SYNCS 0x989680 ;  /* 0x009896800000895d */ /* 0x004fea0003900000 */
[----:B------:R-:W2:Y:S02]  /*ffa0*/  @!P0 SYNCS.PHASECHK.TRANS64 P0, [R3+URZ], R0 ;  /* 0x00000000030085a7 */ /* 0x000ea4000800007f */
[----:B--2---:R-:W-:Y:S05]  /*ffb0*/  @!P0 BRA `(.L_x_17) ;  /* 0xfffffffc00ec8947 */ /* 0x004fea000383ffff */
[----:B------:R-:W-:Y:S05]  /*ffc0*/  BRA `(.L_x_16) ;  /* 0xffffff1800ec7947 */ /* 0x000fea000383ffff */
.L_x_23:
[----:B-----5:R1:W-:Y:S02]  /*ffd0*/  STL [R1+0x88], R0 ;  /* 0x0000880001007387 */ /* 0x0203e40000100800 */
[----:B-1----:R-:W-:-:S04]  /*ffe0*/  IMAD.U32 R0, RZ, RZ, UR9 ;  /* 0x00000009ff007e24 */ /* 0x002fc8000f8e00ff */
[----:B------:R1:W3:Y:S03]  /*fff0*/  SYNCS.PHASECHK.TRANS64.TRYWAIT P0, [R0+URZ], R229 ;  /* 0x000000e5000075a7 */ /* 0x0002e6000800017f */
[----:B---3--:R-:W-:Y:S05]  /*10000*/  @!P0 NANOSLEEP.SYNCS 0x989680 ;  /* 0x009896800000895d */ /* 0x008fea0003900000 */
[----:B------:R1:W3:Y:S02]  /*10010*/  @!P0 SYNCS.PHASECHK.TRANS64 P0, [R0+URZ], R229 ;  /* 0x000000e5000085a7 */ /* 0x0002e4000800007f */
[----:B-1----:R1:W5:Y:S02]  /*10020*/  LDL.LU R0, [R1+0x88] ;  /* 0x0000880001007983 */ /* 0x0023640000300800 */
[----:B-1-3--:R-:W-:Y:S05]  /*10030*/  @!P0 BRA `(.L_x_23) ;  /* 0xfffffffc00e48947 */ /* 0x00afea000383ffff */
[----:B------:R-:W-:Y:S05]  /*10040*/  BRA `(.L_x_22) ;  /* 0xffffff2c004c7947 */ /* 0x000fea000383ffff */
.L_x_298:
[----:B------:R-:W-:Y:S01]  /*10050*/  BSSY B1, `(.L_x_319) ;  /* 0x0000006000017945 */ /* 0x000fe20003800000 */
[----:B------:R-:W-:-:S07]  /*10060*/  IMAD.MOV.U32 R2, RZ, RZ, -0x1 ;  /* 0xffffffffff027424 */ /* 0x000fce00078e00ff */
[----:B------:R-:W-:Y:S05]  /*10070*/  WARPSYNC.COLLECTIVE R2, `(.L_x_320) ;  /* 0x00000000020c7348 */ /* 0x000fea0003c00000 */
[----:B------:R-:W-:Y:S02]  /*10080*/  ELECT P1, UR62, PT ;  /* 0x00000000003e782f */ /* 0x000fe40003820000 */
[----:B------:R-:W-:Y:S01]  /*10090*/  MOV R2, UR62 ;  /* 0x0000003e00027c02 */ /* 0x000fe20008000f00 */
[----:B------:R-:W-:Y:S10]  /*100a0*/  ENDCOLLECTIVE ;  /* 0x000000000000791b */ /* 0x000ff40003800000 */
.L_x_320:
[----:B------:R-:W-:Y:S05]  /*100b0*/  BSYNC B1 ;  /* 0x0000000000017941 */ /* 0x000fea0003800000 */
.L_x_319:
[----:B------:R-:W-:Y:S05]  /*100c0*/  BRA `(.L_x_321) ;  /* 0xffffffec00f87947 */ /* 0x000fea000383ffff */
.L_x_301:
[----:B-1----:R1:W2:Y:S02]  /*100d0*/  SYNCS.PHASECHK.TRANS64.TRYWAIT P1, [R13+URZ+0x28], R4 ;  /* 0x000028040d0075a7 */ /* 0x0022a4000802017f */
[----:B--2---:R-:W-:Y:S05]  /*100e0*/  @!P1 NANOSLEEP.SYNCS 0x989680 ;  /* 0x009896800000995d */ /* 0x004fea0003900000 */
[----:B------:R-:W2:Y:S02]  /*100f0*/  @!P1 SYNCS.PHASECHK.TRANS64 P1, [R13+URZ+0x28], R4 ;  /* 0x000028040d0095a7 */ /* 0x000ea4000802007f */
[----:B--2---:R-:W-:Y:S05]  /*10100*/  @!P1 BRA `(.L_x_301) ;  /* 0xfffffffc00f09947 */ /* 0x004fea000383ffff */
[----:B------:R-:W-:Y:S05]  /*10110*/  BRA `(.L_x_322) ;  /* 0xfffffff0002c7947 */ /* 0x000fea000383ffff */
.L_x_310:
[----:B------:R-:W-:Y:S01]  /*10120*/  BSSY B0, `(.L_x_323) ;  /* 0x0000006000007945 */ /* 0x000fe20003800000 */
[----:B------:R-:W-:-:S07]  /*10130*/  IMAD.MOV.U32 R2, RZ, RZ, -0x1 ;  /* 0xffffffffff027424 */ /* 0x000fce00078e00ff */
[----:B------:R-:W-:Y:S05]  /*10140*/  WARPSYNC.COLLECTIVE R2, `(.L_x_324) ;  /* 0x00000000020c7348 */ /* 0x000fea0003c00000 */
[----:B------:R-:W-:Y:S02]  /*10150*/  ELECT P1, UR62, PT ;  /* 0x00000000003e782f */ /* 0x000fe40003820000 */
[----:B------:R-:W-:Y:S01]  /*10160*/  MOV R2, UR62 ;  /* 0x0000003e00027c02 */ /* 0x000fe20008000f00 */
[----:B------:R-:W-:Y:S10]  /*10170*/  ENDCOLLECTIVE ;  /* 0x000000000000791b */ /* 0x000ff40003800000 */
.L_x_324:
[----:B------:R-:W-:Y:S05]  /*10180*/  BSYNC B0 ;  /* 0x0000000000007941 */ /* 0x000fea0003800000 */
.L_x_323:
[----:B------:R-:W-:Y:S01]  /*10190*/  PLOP3.LUT P0, PT, P1, PT, PT, 0x80, 0x0 ;  /* 0x000000000000781c */ /* 0x000fe20000f0f070 */
[----:B------:R-:W-:-:S12]  /*101a0*/  BRA `(.L_x_325) ;  /* 0xfffffff800947947 */ /* 0x000fd8000383ffff */
.L_x_314:
[----:B0-----:R0:W1:Y:S02]  /*101b0*/  SYNCS.PHASECHK.TRANS64.TRYWAIT P0, [R7+URZ], R2 ;  /* 0x00000002070075a7 */ /* 0x001064000800017f */
[----:B-1----:R-:W-:Y:S05]  /*101c0*/  @!P0 NANOSLEEP.SYNCS 0x989680 ;  /* 0x009896800000895d */ /* 0x002fea0003900000 */
[----:B------:R-:W1:Y:S02]  /*101d0*/  @!P0 SYNCS.PHASECHK.TRANS64 P0, [R7+URZ], R2 ;  /* 0x00000002070085a7 */ /* 0x000e64000800007f */
[----:B-1----:R-:W-:Y:S05]  /*101e0*/  @!P0 BRA `(.L_x_314) ;  /* 0xfffffffc00f08947 */ /* 0x002fea000383ffff */
[----:B------:R-:W-:Y:S05]  /*101f0*/  BRA `(.L_x_326) ;  /* 0xfffffff800d87947 */ /* 0x000fea000383ffff */
.L_x_315:
[----:B0-----:R0:W1:Y:S02]  /*10200*/  SYNCS.PHASECHK.TRANS64.TRYWAIT P0, [R9+URZ], R4 ;  /* 0x00000004090075a7 */ /* 0x001064000800017f */
[----:B-1----:R-:W-:Y:S05]  /*10210*/  @!P0 NANOSLEEP.SYNCS 0x989680 ;  /* 0x009896800000895d */ /* 0x002fea0003900000 */
[----:B------:R-:W1:Y:S02]  /*10220*/  @!P0 SYNCS.PHASECHK.TRANS64 P0, [R9+URZ], R4 ;  /* 0x00000004090085a7 */ /* 0x000e64000800007f */
[----:B-1----:R-:W-:Y:S05]  /*10230*/  @!P0 BRA `(.L_x_315) ;  /* 0xfffffffc00f08947 */ /* 0x002fea000383ffff */
[----:B------:R-:W-:Y:S05]  /*10240*/  BRA `(.L_x_327) ;  /* 0xfffffff800e87947 */ /* 0x000fea000383ffff */
.L_x_316:
[----:B0-----:R0:W1:Y:S02]  /*10250*/  SYNCS.PHASECHK.TRANS64.TRYWAIT P0, [R6+URZ], R5 ;  /* 0x00000005060075a7 */ /* 0x001064000800017f */
[----:B-1----:R-:W-:Y:S05]  /*10260*/  @!P0 NANOSLEEP.SYNCS 0x989680 ;  /* 0x009896800000895d */ /* 0x002fea0003900000 */
[----:B------:R-:W1:Y:S02]  /*10270*/  @!P0 SYNCS.PHASECHK.TRANS64 P0, [R6+URZ], R5 ;  /* 0x00000005060085a7 */ /* 0x000e64000800007f */
[----:B-1----:R-:W-:Y:S05]  /*10280*/  @!P0 BRA `(.L_x_316) ;  /* 0xfffffffc00f08947 */ /* 0x002fea000383ffff */
[----:B------:R-:W-:Y:S05]  /*10290*/  BRA `(.L_x_328) ;  /* 0xfffffff800f87947 */ /* 0x000fea000383ffff */
.L_x_317:
[----:B-1----:R1:W2:Y:S02]  /*102a0*/  SYNCS.PHASECHK.TRANS64.TRYWAIT P0, [R9+URZ], R4 ;  /* 0x00000004090075a7 */ /* 0x0022a4000800017f */
[----:B--2---:R-:W-:Y:S05]  /*102b0*/  @!P0 NANOSLEEP.SYNCS 0x989680 ;  /* 0x009896800000895d */ /* 0x004fea0003900000 */
[----:B------:R-:W2:Y:S02]  /*102c0*/  @!P0 SYNCS.PHASECHK.TRANS64 P0, [R9+URZ], R4 ;  /* 0x00000004090085a7 */ /* 0x000ea4000800007f */
[----:B--2---:R-:W-:Y:S05]  /*102d0*/  @!P0 BRA `(.L_x_317) ;  /* 0xfffffffc00f08947 */ /* 0x004fea000383ffff */
[----:B------:R-:W-:Y:S05]  /*102e0*/  BRA `(.L_x_329) ;  /* 0xfffffffc00007947 */ /* 0x000fea000383ffff */
.L_x_330:
[----:B------:R-:W-:-:S00]  /*102f0*/  BRA `(.L_x_330) ;  /* 0xfffffffc00fc7947 */ /* 0x000fc0000383ffff */
[----:B------:R-:W-:-:S00]  /*10300*/  NOP ;  /* 0x0000000000007918 */ /* 0x000fc00000000000 */
[----:B------:R-:W-:-:S00]  /*10310*/  NOP ;  /* 0x0000000000007918 */ /* 0x000fc00000000000 */
[----:B------:R-:W-:-:S00]  /*10320*/  NOP ;  /* 0x0000000000007918 */ /* 0x000fc00000000000 */
[----:B------:R-:W-:-:S00]  /*10330*/  NOP ;  /* 0x0000000000007918 */ /* 0x000fc00000000000 */
[----:B------:R-:W-:-:S00]  /*10340*/  NOP ;  /* 0x0000000000007918 */ /* 0x000fc00000000000 */
[----:B------:R-:W-:-:S00]  /*10350*/  NOP ;  /* 0x0000000000007918 */ /* 0x000fc00000000000 */
[----:B------:R-:W-:-:S00]  /*10360*/  NOP ;  /* 0x0000000000007918 */ /* 0x000fc00000000000 */
[----:B------:R-:W-:-:S00]  /*10370*/  NOP ;  /* 0x0000000000007918 */ /* 0x000fc00000000000 */
.L_x_331:


//--------------------- .nv.shared._ZN7cutlass13device_kernelINS_4gemm6kernel13GemmUniversalIN4cute5tupleIJiiiiEEENS1_10collective13CollectiveMmaINS1_37MainloopSm90TmaGmmaWarpSpecializedFP8ILi5ENS5_IJNS4_1CILi1EEESB_SB_EEENS1_35KernelTmaWarpSpecializedCooperativeEEENS5_IJNSA_ILi128EEENSA_ILi256EEENSA_ILi32EEEEEENS_12float_e5m2_tENS5_IJlSB_lEEESJ_SK_NS4_8TiledMMAINS4_8MMA_AtomIJNS4_4SM904GMMA31MMA_64x256x32_F32E5M2E5M2_SS_TNILNSO_7ScaleInE1ELSQ_1EEEEEENS4_6LayoutINS5_IJNSA_ILi2EEESB_SB_EEENS5_IJSB_NSA_ILi0EEESW_EEEEENS5_IJNS4_10UnderscoreESZ_SZ_EEEEENS4_13SM90_TMA_LOADENS4_14ComposedLayoutINS4_7SwizzleILi1ELi4ELi3EEENS4_18smem_ptr_flag_bitsILi8EEENST_INS5_IJNSA_ILi8EEESH_EEENS5_IJSH_SB_EEEEEEEvNS4_8identityES12_S1C_vS1D_EENS_8epilogue10collective6detail29Sm90TmaWarpSpecializedAdapterINS1G_15DefaultEpilogueISJ_SK_SK_NS1F_6thread17LinearCombinationISJ_Li1EffLNS1K_9ScaleType4KindE0ELNS_15FloatRoundStyleE2ESJ_EENS1_15EpilogueDefaultEEEEEvvEEEEvNT_6ParamsE --------------------------
	.section	.nv.shared._ZN7cutlass13device_kernelINS_4gemm6kernel13GemmUniversalIN4cute5tupleIJiiiiEEENS1_10collective13CollectiveMmaINS1_37MainloopSm90TmaGmmaWarpSpecializedFP8ILi5ENS5_IJNS4_1CILi1EEESB_SB_EEENS1_35KernelTmaWarpSpecializedCooperativeEEENS5_IJNSA_ILi128EEENSA_ILi256EEENSA_ILi32EEEEEENS_12float_e5m2_tENS5_IJlSB_lEEESJ_SK_NS4_8TiledMMAINS4_8MMA_AtomIJNS4_4SM904GMMA31MMA_64x256x32_F32E5M2E5M2_SS_TNILNSO_7ScaleInE1ELSQ_1EEEEEENS4_6LayoutINS5_IJNSA_ILi2EEESB_SB_EEENS5_IJSB_NSA_ILi0EEESW_EEEEENS5_IJNS4_10UnderscoreESZ_SZ_EEEEENS4_13SM90_TMA_LOADENS4_14ComposedLayoutINS4_7SwizzleILi1ELi4ELi3EEENS4_18smem_ptr_flag_bitsILi8EEENST_INS5_IJNSA_ILi8EEESH_EEENS5_IJSH_SB_EEEEEEEvNS4_8identityES12_S1C_vS1D_EENS_8epilogue10collective6detail29Sm90TmaWarpSpecializedAdapterINS1G_15DefaultEpilogueISJ_SK_SK_NS1F_6thread17LinearCombinationISJ_Li1EffLNS1K_9ScaleType4KindE0ELNS_15FloatRoundStyleE2ESJ_EENS1_15EpilogueDefaultEEEEEvvEEEEvNT_6ParamsE,"aw",@nobits
	.sectionflags	@""
	.align	16
	.zero		1024


//--------------------- .nv.shared.reserved.0     --------------------------
	.section	.nv.shared.reserved.0,"aw",@nobits
	.weak		__nv_reservedSMEM_offset_0_alias
	.size		__nv_reservedSMEM_offset_0_alias, 0, 0
	.other		__nv_reservedSMEM_offset_0_alias,@"STO_CUDA_RESERVED_SHARED STV_DEFAULT"
__nv_reservedSMEM_offset_0_alias:
	.zero		0


//--------------------- .nv.global                --------------------------
	.section	.nv.global,"aw",@nobits
.nv.global:
	.type		_ZN40_INTERNAL_838298e6_4_k_cu_845bace5_303024cute1_E,@object
	.size		_ZN40_INTERNAL_838298e6_4_k_cu_845bace5_303024cute1_E,(_ZN40_INTERNAL_838298e6_4_k_cu_845bace5_303024cuda3std3__45__cpo6cbeginE - _ZN40_INTERNAL_838298e6_4_k_cu_845bace5_303024cute1_E)
_ZN40_INTERNAL_838298e6_4_k_cu_845bace5_303024cute1_E:
	.zero		1
	.type		_ZN40_INTERNAL_838298e6_4_k_cu_845bace5_303024cuda3std3__45__cpo6cbeginE,@object
	.size		_ZN40_INTERNAL_838298e6_4_k_cu_845bace5_303024cuda3std3__45__cpo6cbeginE,(_ZN40_INTERNAL_838298e6_4_k_cu_845bace5_303024cuda3std3__48in_placeE - _ZN40_INTERNAL_838298e6_4_k_cu_845bace5_303024cuda3std3__45__cpo6cbeginE)
_ZN40_INTERNAL_838298e6_4_k_cu_845bace5_303024cuda3std3__45__cpo6cbeginE:
	.zero		1
	.type		_ZN40_INTERNAL_838298e6_4_k_cu_845bace5_303024cuda3std3__48in_placeE,@object
	.size		_ZN40_INTERNAL_838298e6_4_k_cu_845bace5_303024cuda3std3__48in_placeE,(_ZN40_INTERNAL_838298e6_4_k_cu_845bace5_303024cuda3std6ranges3__45__cpo9iter_moveE - _ZN40_INTERNAL_838298e6_4_k_cu_845bace5_303024cuda3std3__48in_placeE)
_ZN40_INTERNAL_838298e6_4_k_cu_845bace5_303024cuda3std3__48in_placeE:
	.zero		1
	.type		_ZN40_INTERNAL_838298e6_4_k_cu_845bace5_303024cuda3std6ranges3__45__cpo9iter_moveE,@object
	.size		_ZN40_INTERNAL_838298e6_4_k_cu_845bace5_303024cuda3std6ranges3__45__cpo9iter_moveE,(_ZN40_INTERNAL_838298e6_4_k_cu_845bace5_303024cuda3std3__45__cpo5beginE - _ZN40_INTERNAL_838298e6_4_k_cu_845bace5_303024cuda3std6ranges3__45__cpo9iter_moveE)
_ZN40_INTERNAL_838298e6_4_k_cu_845bace5_303024cuda3std6ranges3__45__cpo9iter_moveE:
	.zero		1
	.type		_ZN40_INTERNAL_838298e6_4_k_cu_845bace5_303024cuda3std3__45__cpo5beginE,@object
	.size		_ZN40_INTERNAL_838298e6_4_k_cu_845bace5_303024cuda3std3__45__cpo5beginE,(_ZN40_INTERNAL_838298e6_4_k_cu_845bace5_303024cuda3std3__442_GLOBAL__N__838298e6_4_k_cu_845bace5_303026ignoreE - _ZN40_INTERNAL_838298e6_4_k_cu_845bace5_303024cuda3std3__45__cpo5beginE)
_ZN40_INTERNAL_838298e6_4_k_cu_845bace5_303024cuda3std3__45__cpo5beginE:
	.zero		1
	.type		_ZN40_INTERNAL_838298e6_4_k_cu_845bace5_303024cuda3std3__442_GLOBAL__N__838298e6_4_k_cu_845bace5_303026ignoreE,@object
	.size		_ZN40_INTERNAL_838298e6_4_k_cu_845bace5_303024cuda3std3__442_GLOBAL__N__838298e6_4_k_cu_845bace5_303026ignoreE,(_ZN40_INTERNAL_838298e6_4_k_cu_845bace5_303024cute7productE - _ZN40_INTERNAL_838298e6_4_k_cu_845bace5_303024cuda3std3__442_GLOBAL__N__838298e6_4_k_cu_845bace5_303026ignoreE)
_ZN40_INTERNAL_838298e6_4_k_cu_845bace5_303024cuda3std3__442_GLOBAL__N__838298e6_4_k_cu_845bace5_303026ignoreE:
	.zero		1
	.type		_ZN40_INTERNAL_838298e6_4_k_cu_845bace5_303024cute7productE,@object
	.size		_ZN40_INTERNAL_838298e6_4_k_cu_845bace5_303024cute7productE,(_ZN40_INTERNAL_838298e6_4_k_cu_845bace5_303024cuda3std3__45__cpo3endE - _ZN40_INTERNAL_838298e6_4_k_cu_845bace5_303024cute7productE)
_ZN40_INTERNAL_838298e6_4_k_cu_845bace5_303024cute7productE:
	.zero		1
	.type		_ZN40_INTERNAL_838298e6_4_k_cu_845bace5_303024cuda3std3__45__cpo3endE,@object
	.size		_ZN40_INTERNAL_838298e6_4_k_cu_845bace5_303024cuda3std3__45__cpo3endE,(_ZN40_INTERNAL_838298e6_4_k_cu_845bace5_303024cuda3std3__419piecewise_constructE - _ZN40_INTERNAL_838298e6_4_k_cu_845bace5_303024cuda3std3__45__cpo3endE)
_ZN40_INTERNAL_838298e6_4_k_cu_845bace5_303024cuda3std3__45__cpo3endE:
	.zero		1
	.type		_ZN40_INTERNAL_838298e6_4_k_cu_845bace5_303024cuda3std3__419piecewise_constructE,@object
	.size		_ZN40_INTERNAL_838298e6_4_k_cu_845bace5_303024cuda3std3__419piecewise_constructE,(_ZN40_INTERNAL_838298e6_4_k_cu_845bace5_303024cuda3std3__45__cpo4cendE - _ZN40_INTERNAL_838298e6_4_k_cu_845bace5_303024cuda3std3__419piecewise_constructE)
_ZN40_INTERNAL_838298e6_4_k_cu_845bace5_303024cuda3std3__419piecewise_constructE:
	.zero		1
	.type		_ZN40_INTERNAL_838298e6_4_k_cu_845bace5_303024cuda3std3__45__cpo4cendE,@object
	.size		_ZN40_INTERNAL_838298e6_4_k_cu_845bace5_303024cuda3std3__45__cpo4cendE,(_ZN40_INTERNAL_838298e6_4_k_cu_845bace5_303024cuda3std6ranges3__45__cpo4swapE - _ZN40_INTERNAL_838298e6_4_k_cu_845bace5_303024cuda3std3__45__cpo4cendE)
_ZN40_INTERNAL_838298e6_4_k_cu_845bace5_303024cuda3std3__45__cpo4cendE:
	.zero		1
	.type		_ZN40_INTERNAL_838298e6_4_k_cu_845bace5_303024cuda3std6ranges3__45__cpo4swapE,@object
	.size		_ZN40_INTERNAL_838298e6_4_k_cu_845bace5_303024cuda3std6ranges3__45__cpo4swapE,(.L_7 - _ZN40_INTERNAL_838298e6_4_k_cu_845bace5_303024cuda3std6ranges3__45__cpo4swapE)
_ZN40_INTERNAL_838298e6_4_k_cu_845bace5_303024cuda3std6ranges3__45__cpo4swapE:
	.zero		1
.L_7:


//--------------------- .nv.constant0._ZN7cutlass13device_kernelINS_4gemm6kernel13GemmUniversalIN4cute5tupleIJiiiiEEENS1_10collective13CollectiveMmaINS1_37MainloopSm90TmaGmmaWarpSpecializedFP8ILi5ENS5_IJNS4_1CILi1EEESB_SB_EEENS1_35KernelTmaWarpSpecializedCooperativeEEENS5_IJNSA_ILi128EEENSA_ILi256EEENSA_ILi32EEEEEENS_12float_e5m2_tENS5_IJlSB_lEEESJ_SK_NS4_8TiledMMAINS4_8MMA_AtomIJNS4_4SM904GMMA31MMA_64x256x32_F32E5M2E5M2_SS_TNILNSO_7ScaleInE1ELSQ_1EEEEEENS4_6LayoutINS5_IJNSA_ILi2EEESB_SB_EEENS5_IJSB_NSA_ILi0EEESW_EEEEENS5_IJNS4_10UnderscoreESZ_SZ_EEEEENS4_13SM90_TMA_LOADENS4_14ComposedLayoutINS4_7SwizzleILi1ELi4ELi3EEENS4_18smem_ptr_flag_bitsILi8EEENST_INS5_IJNSA_ILi8EEESH_EEENS5_IJSH_SB_EEEEEEEvNS4_8identityES12_S1C_vS1D_EENS_8epilogue10collective6detail29Sm90TmaWarpSpecializedAdapterINS1G_15DefaultEpilogueISJ_SK_SK_NS1F_6thread17LinearCombinationISJ_Li1EffLNS1K_9ScaleType4KindE0ELNS_15FloatRoundStyleE2ESJ_EENS1_15EpilogueDefaultEEEEEvvEEEEvNT_6ParamsE --------------------------
	.section	.nv.constant0._ZN7cutlass13device_kernelINS_4gemm6kernel13GemmUniversalIN4cute5tupleIJiiiiEEENS1_10collective13CollectiveMmaINS1_37MainloopSm90TmaGmmaWarpSpecializedFP8ILi5ENS5_IJNS4_1CILi1EEESB_SB_EEENS1_35KernelTmaWarpSpecializedCooperativeEEENS5_IJNSA_ILi128EEENSA_ILi256EEENSA_ILi32EEEEEENS_12float_e5m2_tENS5_IJlSB_lEEESJ_SK_NS4_8TiledMMAINS4_8MMA_AtomIJNS4_4SM904GMMA31MMA_64x256x32_F32E5M2E5M2_SS_TNILNSO_7ScaleInE1ELSQ_1EEEEEENS4_6LayoutINS5_IJNSA_ILi2EEESB_SB_EEENS5_IJSB_NSA_ILi0EEESW_EEEEENS5_IJNS4_10UnderscoreESZ_SZ_EEEEENS4_13SM90_TMA_LOADENS4_14ComposedLayoutINS4_7SwizzleILi1ELi4ELi3EEENS4_18smem_ptr_flag_bitsILi8EEENST_INS5_IJNSA_ILi8EEESH_EEENS5_IJSH_SB_EEEEEEEvNS4_8identityES12_S1C_vS1D_EENS_8epilogue10collective6detail29Sm90TmaWarpSpecializedAdapterINS1G_15DefaultEpilogueISJ_SK_SK_NS1F_6thread17LinearCombinationISJ_Li1EffLNS1K_9ScaleType4KindE0ELNS_15FloatRoundStyleE2ESJ_EENS1_15EpilogueDefaultEEEEEvvEEEEvNT_6ParamsE,"a",@progbits
	.sectionflags	@""
	.align	4
.nv.constant0._ZN7cutlass13device_kernelINS_4gemm6kernel13GemmUniversalIN4cute5tupleIJiiiiEEENS1_10collective13CollectiveMmaINS1_37MainloopSm90TmaGmmaWarpSpecializedFP8ILi5ENS5_IJNS4_1CILi1EEESB_SB_EEENS1_35KernelTmaWarpSpecializedCooperativeEEENS5_IJNSA_ILi128EEENSA_ILi256EEENSA_ILi32EEEEEENS_12float_e5m2_tENS5_IJlSB_lEEESJ_SK_NS4_8TiledMMAINS4_8MMA_AtomIJNS4_4SM904GMMA31MMA_64x256x32_F32E5M2E5M2_SS_TNILNSO_7ScaleInE1ELSQ_1EEEEEENS4_6LayoutINS5_IJNSA_ILi2EEESB_SB_EEENS5_IJSB_NSA_ILi0EEESW_EEEEENS5_IJNS4_10UnderscoreESZ_SZ_EEEEENS4_13SM90_TMA_LOADENS4_14ComposedLayoutINS4_7SwizzleILi1ELi4ELi3EEENS4_18smem_ptr_flag_bitsILi8EEENST_INS5_IJNSA_ILi8EEESH_EEENS5_IJSH_SB_EEEEEEEvNS4_8identityES12_S1C_vS1D_EENS_8epilogue10collective6detail29Sm90TmaWarpSpecializedAdapterINS1G_15DefaultEpilogueISJ_SK_SK_NS1F_6thread17LinearCombinationISJ_Li1EffLNS1K_9ScaleType4KindE0ELNS_15FloatRoundStyleE2ESJ_EENS1_15EpilogueDefaultEEEEEvvEEEEvNT_6ParamsE:
	.zero		1664


//--------------------- SYMBOLS --------------------------

	.type		.nv.reservedSmem.offset0,@object
	.size		.nv.reservedSmem.offset0,0x4
